	.target	sm_90a

	.elftype	@"ET_EXEC"


//--------------------- .note.nv.tkinfo           --------------------------
	.section	.note.nv.tkinfo,"",@"SHT_NOTE"
	.sectionflags	@"SHF_NOTE_NV_TKINFO"
	.tkinfo
        /*0018*/ 	.word	0x00000002
        /*0030*/ 	.string	""
        /*0030*/ 	.string	"ptxas"
        /*0030*/ 	.string	"Cuda compilation tools, release 13.0, V13.0.88"
        /*0030*/ 	.string	"Build cuda_13.0.r13.0/compiler.36424714_0"
        /*0030*/ 	.string	"-arch sm_90a -m 64 "



//--------------------- .note.nv.cuinfo           --------------------------
	.section	.note.nv.cuinfo,"",@"SHT_NOTE"
	.sectionflags	@"SHF_NOTE_NV_CUINFO"
        /*0018*/ 	.short	0x0002
        /*001a*/ 	.short	0x005a
        /*001c*/ 	.short	0x0082
	.zero		2


//--------------------- .nv.info                  --------------------------
	.section	.nv.info,"",@"SHT_CUDA_INFO"
	.align	4


	//----- nvinfo : EIATTR_REGCOUNT
	.align		4
        /*0000*/ 	.byte	0x04, 0x2f
        /*0002*/ 	.short	(.L_12 - .L_11)
	.align		4
.L_11:
        /*0004*/ 	.word	index@(_ZN7cutlass13device_kernelINS_4conv6kernel13ConvUniversalINS1_16ConvProblemShapeILNS1_8OperatorE1ELi2EEENS1_10collective14CollectiveConvINS1_46MainloopSm90TmaGmmaWarpSpecializedImplicitGemmILS5_1ELi14ELi2EN4cute5tupleIJNSA_1CILi2EEENSC_ILi1EEESE_EEENS1_36KernelImplicitTmaWarpSpecializedSm90ELi1EEENSB_IJNSC_ILi64EEESI_NSB_IJSI_EEEEEENS_10bfloat16_tESL_NSA_8TiledMMAINSA_8MMA_AtomIJNSA_4SM904GMMA27MMA_64x64x16_F32BF16BF16_SSILNSP_5MajorE0ELSR_1ELNSP_7ScaleInE1ELSS_1EEEEEENSA_6LayoutINSB_IJSE_SE_SE_EEENSB_IJNSC_ILi0EEESX_SX_EEEEENSB_IJNSA_10UnderscoreES10_S10_EEEEENS7_6detail26Sm90ImplicitGemmTileTraitsINSA_20SM90_TMA_LOAD_IM2COLENSA_14ComposedLayoutINSA_7SwizzleILi3ELi4ELi3EEENSA_18smem_ptr_flag_bitsILi16EEENSV_INSB_IJNSB_IJNSC_ILi8EEES1B_EEENSB_IJSI_SE_EEENSB_IJSE_NSC_ILi14EEEEEEEEENSB_IJNSB_IJSI_NSC_ILi512EEEEEENSB_IJSE_SX_EEENSB_IJSX_NSC_ILi4096EEEEEEEEEEEEEvEENS14_INSA_23SM90_TMA_LOAD_MULTICASTENS16_IS18_S1A_NSV_INSB_IJS1D_S1C_S1F_EEENSB_IJS1J_S1I_S1L_EEEEEEEvEEEENS_8epilogue10collective6detail29Sm90TmaWarpSpecializedAdapterINS1Y_15DefaultEpilogueISL_NSB_IJNSB_IJlllEEESE_SX_EEES23_NS1X_6thread17LinearCombinationISL_Li1EffLNS24_9ScaleType4KindE0ELNS_15FloatRoundStyleE2ESL_EENS_4gemm15EpilogueDefaultEEEEEvvEEEEvNT_6ParamsE)
        /*0008*/ 	.word	0x0000003a


	//----- nvinfo : EIATTR_FRAME_SIZE
	.align		4
.L_12:
        /*000c*/ 	.byte	0x04, 0x11
        /*000e*/ 	.short	(.L_14 - .L_13)
	.align		4
.L_13:
        /*0010*/ 	.word	index@(_ZN7cutlass13device_kernelINS_4conv6kernel13ConvUniversalINS1_16ConvProblemShapeILNS1_8OperatorE1ELi2EEENS1_10collective14CollectiveConvINS1_46MainloopSm90TmaGmmaWarpSpecializedImplicitGemmILS5_1ELi14ELi2EN4cute5tupleIJNSA_1CILi2EEENSC_ILi1EEESE_EEENS1_36KernelImplicitTmaWarpSpecializedSm90ELi1EEENSB_IJNSC_ILi64EEESI_NSB_IJSI_EEEEEENS_10bfloat16_tESL_NSA_8TiledMMAINSA_8MMA_AtomIJNSA_4SM904GMMA27MMA_64x64x16_F32BF16BF16_SSILNSP_5MajorE0ELSR_1ELNSP_7ScaleInE1ELSS_1EEEEEENSA_6LayoutINSB_IJSE_SE_SE_EEENSB_IJNSC_ILi0EEESX_SX_EEEEENSB_IJNSA_10UnderscoreES10_S10_EEEEENS7_6detail26Sm90ImplicitGemmTileTraitsINSA_20SM90_TMA_LOAD_IM2COLENSA_14ComposedLayoutINSA_7SwizzleILi3ELi4ELi3EEENSA_18smem_ptr_flag_bitsILi16EEENSV_INSB_IJNSB_IJNSC_ILi8EEES1B_EEENSB_IJSI_SE_EEENSB_IJSE_NSC_ILi14EEEEEEEEENSB_IJNSB_IJSI_NSC_ILi512EEEEEENSB_IJSE_SX_EEENSB_IJSX_NSC_ILi4096EEEEEEEEEEEEEvEENS14_INSA_23SM90_TMA_LOAD_MULTICASTENS16_IS18_S1A_NSV_INSB_IJS1D_S1C_S1F_EEENSB_IJS1J_S1I_S1L_EEEEEEEvEEEENS_8epilogue10collective6detail29Sm90TmaWarpSpecializedAdapterINS1Y_15DefaultEpilogueISL_NSB_IJNSB_IJlllEEESE_SX_EEES23_NS1X_6thread17LinearCombinationISL_Li1EffLNS24_9ScaleType4KindE0ELNS_15FloatRoundStyleE2ESL_EENS_4gemm15EpilogueDefaultEEEEEvvEEEEvNT_6ParamsE)
        /*0014*/ 	.word	0x00000000


	//----- nvinfo : EIATTR_MIN_STACK_SIZE
	.align		4
.L_14:
        /*0018*/ 	.byte	0x04, 0x12
        /*001a*/ 	.short	(.L_16 - .L_15)
	.align		4
.L_15:
        /*001c*/ 	.word	index@(_ZN7cutlass13device_kernelINS_4conv6kernel13ConvUniversalINS1_16ConvProblemShapeILNS1_8OperatorE1ELi2EEENS1_10collective14CollectiveConvINS1_46MainloopSm90TmaGmmaWarpSpecializedImplicitGemmILS5_1ELi14ELi2EN4cute5tupleIJNSA_1CILi2EEENSC_ILi1EEESE_EEENS1_36KernelImplicitTmaWarpSpecializedSm90ELi1EEENSB_IJNSC_ILi64EEESI_NSB_IJSI_EEEEEENS_10bfloat16_tESL_NSA_8TiledMMAINSA_8MMA_AtomIJNSA_4SM904GMMA27MMA_64x64x16_F32BF16BF16_SSILNSP_5MajorE0ELSR_1ELNSP_7ScaleInE1ELSS_1EEEEEENSA_6LayoutINSB_IJSE_SE_SE_EEENSB_IJNSC_ILi0EEESX_SX_EEEEENSB_IJNSA_10UnderscoreES10_S10_EEEEENS7_6detail26Sm90ImplicitGemmTileTraitsINSA_20SM90_TMA_LOAD_IM2COLENSA_14ComposedLayoutINSA_7SwizzleILi3ELi4ELi3EEENSA_18smem_ptr_flag_bitsILi16EEENSV_INSB_IJNSB_IJNSC_ILi8EEES1B_EEENSB_IJSI_SE_EEENSB_IJSE_NSC_ILi14EEEEEEEEENSB_IJNSB_IJSI_NSC_ILi512EEEEEENSB_IJSE_SX_EEENSB_IJSX_NSC_ILi4096EEEEEEEEEEEEEvEENS14_INSA_23SM90_TMA_LOAD_MULTICASTENS16_IS18_S1A_NSV_INSB_IJS1D_S1C_S1F_EEENSB_IJS1J_S1I_S1L_EEEEEEEvEEEENS_8epilogue10collective6detail29Sm90TmaWarpSpecializedAdapterINS1Y_15DefaultEpilogueISL_NSB_IJNSB_IJlllEEESE_SX_EEES23_NS1X_6thread17LinearCombinationISL_Li1EffLNS24_9ScaleType4KindE0ELNS_15FloatRoundStyleE2ESL_EENS_4gemm15EpilogueDefaultEEEEEvvEEEEvNT_6ParamsE)
        /*0020*/ 	.word	0x00000000
.L_16:


//--------------------- .nv.compat                --------------------------
	.section	.nv.compat,"",@"SHT_CUDA_COMPAT_INFO"
	.align	4
        /*0000*/ 	.byte	0x02, 0x09, 0x01, 0x00, 0x02, 0x02, 0x04, 0x00, 0x02, 0x05, 0x05, 0x00, 0x03, 0x07, 0x01, 0x01
        /*0010*/ 	.byte	0x02, 0x03, 0x01, 0x00, 0x02, 0x06, 0x01, 0x00, 0x04, 0x0b, 0x08, 0x00, 0x00, 0x00, 0x00, 0x00
        /*0020*/ 	.byte	0x00, 0x00, 0x00, 0x00


//--------------------- .nv.info._ZN7cutlass13device_kernelINS_4conv6kernel13ConvUniversalINS1_16ConvProblemShapeILNS1_8OperatorE1ELi2EEENS1_10collective14CollectiveConvINS1_46MainloopSm90TmaGmmaWarpSpecializedImplicitGemmILS5_1ELi14ELi2EN4cute5tupleIJNSA_1CILi2EEENSC_ILi1EEESE_EEENS1_36KernelImplicitTmaWarpSpecializedSm90ELi1EEENSB_IJNSC_ILi64EEESI_NSB_IJSI_EEEEEENS_10bfloat16_tESL_NSA_8TiledMMAINSA_8MMA_AtomIJNSA_4SM904GMMA27MMA_64x64x16_F32BF16BF16_SSILNSP_5MajorE0ELSR_1ELNSP_7ScaleInE1ELSS_1EEEEEENSA_6LayoutINSB_IJSE_SE_SE_EEENSB_IJNSC_ILi0EEESX_SX_EEEEENSB_IJNSA_10UnderscoreES10_S10_EEEEENS7_6detail26Sm90ImplicitGemmTileTraitsINSA_20SM90_TMA_LOAD_IM2COLENSA_14ComposedLayoutINSA_7SwizzleILi3ELi4ELi3EEENSA_18smem_ptr_flag_bitsILi16EEENSV_INSB_IJNSB_IJNSC_ILi8EEES1B_EEENSB_IJSI_SE_EEENSB_IJSE_NSC_ILi14EEEEEEEEENSB_IJNSB_IJSI_NSC_ILi512EEEEEENSB_IJSE_SX_EEENSB_IJSX_NSC_ILi4096EEEEEEEEEEEEEvEENS14_INSA_23SM90_TMA_LOAD_MULTICASTENS16_IS18_S1A_NSV_INSB_IJS1D_S1C_S1F_EEENSB_IJS1J_S1I_S1L_EEEEEEEvEEEENS_8epilogue10collective6detail29Sm90TmaWarpSpecializedAdapterINS1Y_15DefaultEpilogueISL_NSB_IJNSB_IJlllEEESE_SX_EEES23_NS1X_6thread17LinearCombinationISL_Li1EffLNS24_9ScaleType4KindE0ELNS_15FloatRoundStyleE2ESL_EENS_4gemm15EpilogueDefaultEEEEEvvEEEEvNT_6ParamsE --------------------------
	.section	.nv.info._ZN7cutlass13device_kernelINS_4conv6kernel13ConvUniversalINS1_16ConvProblemShapeILNS1_8OperatorE1ELi2EEENS1_10collective14CollectiveConvINS1_46MainloopSm90TmaGmmaWarpSpecializedImplicitGemmILS5_1ELi14ELi2EN4cute5tupleIJNSA_1CILi2EEENSC_ILi1EEESE_EEENS1_36KernelImplicitTmaWarpSpecializedSm90ELi1EEENSB_IJNSC_ILi64EEESI_NSB_IJSI_EEEEEENS_10bfloat16_tESL_NSA_8TiledMMAINSA_8MMA_AtomIJNSA_4SM904GMMA27MMA_64x64x16_F32BF16BF16_SSILNSP_5MajorE0ELSR_1ELNSP_7ScaleInE1ELSS_1EEEEEENSA_6LayoutINSB_IJSE_SE_SE_EEENSB_IJNSC_ILi0EEESX_SX_EEEEENSB_IJNSA_10UnderscoreES10_S10_EEEEENS7_6detail26Sm90ImplicitGemmTileTraitsINSA_20SM90_TMA_LOAD_IM2COLENSA_14ComposedLayoutINSA_7SwizzleILi3ELi4ELi3EEENSA_18smem_ptr_flag_bitsILi16EEENSV_INSB_IJNSB_IJNSC_ILi8EEES1B_EEENSB_IJSI_SE_EEENSB_IJSE_NSC_ILi14EEEEEEEEENSB_IJNSB_IJSI_NSC_ILi512EEEEEENSB_IJSE_SX_EEENSB_IJSX_NSC_ILi4096EEEEEEEEEEEEEvEENS14_INSA_23SM90_TMA_LOAD_MULTICASTENS16_IS18_S1A_NSV_INSB_IJS1D_S1C_S1F_EEENSB_IJS1J_S1I_S1L_EEEEEEEvEEEENS_8epilogue10collective6detail29Sm90TmaWarpSpecializedAdapterINS1Y_15DefaultEpilogueISL_NSB_IJNSB_IJlllEEESE_SX_EEES23_NS1X_6thread17LinearCombinationISL_Li1EffLNS24_9ScaleType4KindE0ELNS_15FloatRoundStyleE2ESL_EENS_4gemm15EpilogueDefaultEEEEEvvEEEEvNT_6ParamsE,"",@"SHT_CUDA_INFO"
	.sectionflags	@""
	.align	4


	//----- nvinfo : EIATTR_CUDA_API_VERSION
	.align		4
        /*0000*/ 	.byte	0x04, 0x37
        /*0002*/ 	.short	(.L_18 - .L_17)
.L_17:
        /*0004*/ 	.word	0x00000082


	//----- nvinfo : EIATTR_KPARAM_INFO
	.align		4
.L_18:
        /*0008*/ 	.byte	0x04, 0x17
        /*000a*/ 	.short	(.L_20 - .L_19)
.L_19:
        /*000c*/ 	.word	0x00000000
        /*0010*/ 	.short	0x0000
        /*0012*/ 	.short	0x0070
        /*0014*/ 	.byte	0x00, 0xf0, 0x01, 0x0e


	//----- nvinfo : EIATTR_SPARSE_MMA_MASK
	.align		4
.L_20:
        /*0018*/ 	.byte	0x03, 0x50
        /*001a*/ 	.short	0x0000


	//----- nvinfo : EIATTR_MAXREG_COUNT
	.align		4
        /*001c*/ 	.byte	0x03, 0x1b
        /*001e*/ 	.short	0x00ff


	//----- nvinfo : EIATTR_NUM_BARRIERS
	.align		4
        /*0020*/ 	.byte	0x02, 0x4c
        /*0022*/ 	.byte	0x01
	.zero		1


	//----- nvinfo : EIATTR_MERCURY_ISA_VERSION
	.align		4
        /*0024*/ 	.byte	0x03, 0x5f
        /*0026*/ 	.short	0x0101


	//----- nvinfo : EIATTR_COOP_GROUP_MASK_REGIDS
	.align		4
        /*0028*/ 	.byte	0x04, 0x29
        /*002a*/ 	.short	(.L_22 - .L_21)


	//   ....[0]....
.L_21:
        /*002c*/ 	.word	0xffffffff


	//   ....[1]....
        /*0030*/ 	.word	0xffffffff


	//   ....[2]....
        /*0034*/ 	.word	0xffffffff


	//   ....[3]....
        /*0038*/ 	.word	0xffffffff


	//----- nvinfo : EIATTR_COOP_GROUP_INSTR_OFFSETS
	.align		4
.L_22:
        /*003c*/ 	.byte	0x04, 0x28
        /*003e*/ 	.short	(.L_24 - .L_23)


	//   ....[0]....
.L_23:
        /*0040*/ 	.word	0x00000070


	//   ....[1]....
        /*0044*/ 	.word	0x00000080


	//   ....[2]....
        /*0048*/ 	.word	0x00000140


	//   ....[3]....
        /*004c*/ 	.word	0x00000810


	//----- nvinfo : EIATTR_MBARRIER_INSTR_OFFSETS
	.align		4
.L_24:
        /*0050*/ 	.byte	0x04, 0x39
        /*0052*/ 	.short	(.L_26 - .L_25)


	//   ....[0]....
.L_25:
        /*0054*/ 	.word	0x00000310
        /*0058*/ 	.word	0x000000ff
        /*005c*/ 	.word	0x00038000
        /*0060*/ 	.short	0x0100
        /*0062*/ 	.byte	0x08
	.zero		1


	//   ....[1]....
        /*0064*/ 	.word	0x00000320
        /*0068*/ 	.word	0x000000ff
        /*006c*/ 	.word	0x00038070
        /*0070*/ 	.short	0x0100
        /*0072*/ 	.byte	0x08
	.zero		1


	//   ....[2]....
        /*0074*/ 	.word	0x00000330
        /*0078*/ 	.word	0x000000ff
        /*007c*/ 	.word	0x00038008
        /*0080*/ 	.short	0x0100
        /*0082*/ 	.byte	0x08
	.zero		1


	//   ....[3]....
        /*0084*/ 	.word	0x00000340
        /*0088*/ 	.word	0x000000ff
        /*008c*/ 	.word	0x00038078
        /*0090*/ 	.short	0x0100
        /*0092*/ 	.byte	0x08
	.zero		1


	//   ....[4]....
        /*0094*/ 	.word	0x00000350
        /*0098*/ 	.word	0x000000ff
        /*009c*/ 	.word	0x00038010
        /*00a0*/ 	.short	0x0100
        /*00a2*/ 	.byte	0x08
	.zero		1


	//   ....[5]....
        /*00a4*/ 	.word	0x00000360
        /*00a8*/ 	.word	0x000000ff
        /*00ac*/ 	.word	0x00038080
        /*00b0*/ 	.short	0x0100
        /*00b2*/ 	.byte	0x08
	.zero		1


	//   ....[6]....
        /*00b4*/ 	.word	0x00000370
        /*00b8*/ 	.word	0x000000ff
        /*00bc*/ 	.word	0x00038018
        /*00c0*/ 	.short	0x0100
        /*00c2*/ 	.byte	0x08
	.zero		1


	//   ....[7]....
        /*00c4*/ 	.word	0x00000380
        /*00c8*/ 	.word	0x000000ff
        /*00cc*/ 	.word	0x00038088
        /*00d0*/ 	.short	0x0100
        /*00d2*/ 	.byte	0x08
	.zero		1


	//   ....[8]....
        /*00d4*/ 	.word	0x00000390
        /*00d8*/ 	.word	0x000000ff
        /*00dc*/ 	.word	0x00038020
        /*00e0*/ 	.short	0x0100
        /*00e2*/ 	.byte	0x08
	.zero		1


	//   ....[9]....
        /*00e4*/ 	.word	0x000003a0
        /*00e8*/ 	.word	0x000000ff
        /*00ec*/ 	.word	0x00038090
        /*00f0*/ 	.short	0x0100
        /*00f2*/ 	.byte	0x08
	.zero		1


	//   ....[10]....
        /*00f4*/ 	.word	0x000003b0
        /*00f8*/ 	.word	0x000000ff
        /*00fc*/ 	.word	0x00038028
        /*0100*/ 	.short	0x0100
        /*0102*/ 	.byte	0x08
	.zero		1


	//   ....[11]....
        /*0104*/ 	.word	0x000003c0
        /*0108*/ 	.word	0x000000ff
        /*010c*/ 	.word	0x00038098
        /*0110*/ 	.short	0x0100
        /*0112*/ 	.byte	0x08
	.zero		1


	//   ....[12]....
        /*0114*/ 	.word	0x000003d0
        /*0118*/ 	.word	0x000000ff
        /*011c*/ 	.word	0x00038030
        /*0120*/ 	.short	0x0100
        /*0122*/ 	.byte	0x08
	.zero		1


	//   ....[13]....
        /*0124*/ 	.word	0x000003e0
        /*0128*/ 	.word	0x000000ff
        /*012c*/ 	.word	0x000380a0
        /*0130*/ 	.short	0x0100
        /*0132*/ 	.byte	0x08
	.zero		1


	//   ....[14]....
        /*0134*/ 	.word	0x000003f0
        /*0138*/ 	.word	0x000000ff
        /*013c*/ 	.word	0x00038038
        /*0140*/ 	.short	0x0100
        /*0142*/ 	.byte	0x08
	.zero		1


	//   ....[15]....
        /*0144*/ 	.word	0x00000400
        /*0148*/ 	.word	0x000000ff
        /*014c*/ 	.word	0x000380a8
        /*0150*/ 	.short	0x0100
        /*0152*/ 	.byte	0x08
	.zero		1


	//   ....[16]....
        /*0154*/ 	.word	0x00000410
        /*0158*/ 	.word	0x000000ff
        /*015c*/ 	.word	0x00038040
        /*0160*/ 	.short	0x0100
        /*0162*/ 	.byte	0x08
	.zero		1


	//   ....[17]....
        /*0164*/ 	.word	0x00000420
        /*0168*/ 	.word	0x000000ff
        /*016c*/ 	.word	0x000380b0
        /*0170*/ 	.short	0x0100
        /*0172*/ 	.byte	0x08
	.zero		1


	//   ....[18]....
        /*0174*/ 	.word	0x00000430
        /*0178*/ 	.word	0x000000ff
        /*017c*/ 	.word	0x00038048
        /*0180*/ 	.short	0x0100
        /*0182*/ 	.byte	0x08
	.zero		1


	//   ....[19]....
        /*0184*/ 	.word	0x00000440
        /*0188*/ 	.word	0x000000ff
        /*018c*/ 	.word	0x000380b8
        /*0190*/ 	.short	0x0100
        /*0192*/ 	.byte	0x08
	.zero		1


	//   ....[20]....
        /*0194*/ 	.word	0x00000450
        /*0198*/ 	.word	0x000000ff
        /*019c*/ 	.word	0x00038050
        /*01a0*/ 	.short	0x0100
        /*01a2*/ 	.byte	0x08
	.zero		1


	//   ....[21]....
        /*01a4*/ 	.word	0x00000460
        /*01a8*/ 	.word	0x000000ff
        /*01ac*/ 	.word	0x000380c0
        /*01b0*/ 	.short	0x0100
        /*01b2*/ 	.byte	0x08
	.zero		1


	//   ....[22]....
        /*01b4*/ 	.word	0x00000470
        /*01b8*/ 	.word	0x000000ff
        /*01bc*/ 	.word	0x00038058
        /*01c0*/ 	.short	0x0100
        /*01c2*/ 	.byte	0x08
	.zero		1


	//   ....[23]....
        /*01c4*/ 	.word	0x00000480
        /*01c8*/ 	.word	0x000000ff
        /*01cc*/ 	.word	0x000380c8
        /*01d0*/ 	.short	0x0100
        /*01d2*/ 	.byte	0x08
	.zero		1


	//   ....[24]....
        /*01d4*/ 	.word	0x00000490
        /*01d8*/ 	.word	0x000000ff
        /*01dc*/ 	.word	0x00038060
        /*01e0*/ 	.short	0x0100
        /*01e2*/ 	.byte	0x08
	.zero		1


	//   ....[25]....
        /*01e4*/ 	.word	0x000004a0
        /*01e8*/ 	.word	0x000000ff
        /*01ec*/ 	.word	0x000380d0
        /*01f0*/ 	.short	0x0100
        /*01f2*/ 	.byte	0x08
	.zero		1


	//   ....[26]....
        /*01f4*/ 	.word	0x000004b0
        /*01f8*/ 	.word	0x000000ff
        /*01fc*/ 	.word	0x00038068
        /*0200*/ 	.short	0x0100
        /*0202*/ 	.byte	0x08
	.zero		1


	//   ....[27]....
        /*0204*/ 	.word	0x000004c0
        /*0208*/ 	.word	0x000000ff
        /*020c*/ 	.word	0x000380d8
        /*0210*/ 	.short	0x0100
        /*0212*/ 	.byte	0x08
	.zero		1


	//   ....[28]....
        /*0214*/ 	.word	0x00000d60
        /*0218*/ 	.word	0x00000007
        /*021c*/ 	.word	0x00038000
        /*0220*/ 	.short	0x010a
        /*0222*/ 	.byte	0x3f
	.zero		1


	//   ....[29]....
        /*0224*/ 	.word	0x000010e0
        /*0228*/ 	.word	0x0000000a
        /*022c*/ 	.word	0x00038000
        /*0230*/ 	.short	0x010a
        /*0232*/ 	.byte	0x3f
	.zero		1


	//   ....[30]....
        /*0234*/ 	.word	0x00001300
        /*0238*/ 	.word	0x0000000a
        /*023c*/ 	.word	0x00000000
        /*0240*/ 	.short	0x0101
        /*0242*/ 	.byte	0x3f
	.zero		1


	//   ....[31]....
        /*0244*/ 	.word	0x00001550
        /*0248*/ 	.word	0x00000006
        /*024c*/ 	.word	0x00000000
        /*0250*/ 	.short	0x0101
        /*0252*/ 	.byte	0x3f
	.zero		1


	//   ....[32]....
        /*0254*/ 	.word	0x00003d50
        /*0258*/ 	.word	0x0000000f
        /*025c*/ 	.word	0x00038070
        /*0260*/ 	.short	0x010a
        /*0262*/ 	.byte	0x3f
	.zero		1


	//   ....[33]....
        /*0264*/ 	.word	0x00004470
        /*0268*/ 	.word	0x00000002
        /*026c*/ 	.word	0x00000000
        /*0270*/ 	.short	0x010a
        /*0272*/ 	.byte	0x3f
	.zero		1


	//   ....[34]....
        /*0274*/ 	.word	0x00004520
        /*0278*/ 	.word	0x00000002
        /*027c*/ 	.word	0x00000000
        /*0280*/ 	.short	0x010a
        /*0282*/ 	.byte	0x3f
	.zero		1


	//   ....[35]....
        /*0284*/ 	.word	0x000045d0
        /*0288*/ 	.word	0x00000002
        /*028c*/ 	.word	0x00000000
        /*0290*/ 	.short	0x010a
        /*0292*/ 	.byte	0x3f
	.zero		1


	//   ....[36]....
        /*0294*/ 	.word	0x00004680
        /*0298*/ 	.word	0x00000002
        /*029c*/ 	.word	0x00000000
        /*02a0*/ 	.short	0x010a
        /*02a2*/ 	.byte	0x3f
	.zero		1


	//   ....[37]....
        /*02a4*/ 	.word	0x00004730
        /*02a8*/ 	.word	0x00000002
        /*02ac*/ 	.word	0x00000000
        /*02b0*/ 	.short	0x010a
        /*02b2*/ 	.byte	0x3f
	.zero		1


	//   ....[38]....
        /*02b4*/ 	.word	0x000047e0
        /*02b8*/ 	.word	0x00000002
        /*02bc*/ 	.word	0x00000000
        /*02c0*/ 	.short	0x010a
        /*02c2*/ 	.byte	0x3f
	.zero		1


	//   ....[39]....
        /*02c4*/ 	.word	0x00004890
        /*02c8*/ 	.word	0x00000002
        /*02cc*/ 	.word	0x00000000
        /*02d0*/ 	.short	0x010a
        /*02d2*/ 	.byte	0x3f
	.zero		1


	//   ....[40]....
        /*02d4*/ 	.word	0x00004940
        /*02d8*/ 	.word	0x00000002
        /*02dc*/ 	.word	0x00000000
        /*02e0*/ 	.short	0x010a
        /*02e2*/ 	.byte	0x3f
	.zero		1


	//   ....[41]....
        /*02e4*/ 	.word	0x000049f0
        /*02e8*/ 	.word	0x00000002
        /*02ec*/ 	.word	0x00000000
        /*02f0*/ 	.short	0x010a
        /*02f2*/ 	.byte	0x3f
	.zero		1


	//   ....[42]....
        /*02f4*/ 	.word	0x00004aa0
        /*02f8*/ 	.word	0x00000002
        /*02fc*/ 	.word	0x00000000
        /*0300*/ 	.short	0x010a
        /*0302*/ 	.byte	0x3f
	.zero		1


	//   ....[43]....
        /*0304*/ 	.word	0x00004b50
        /*0308*/ 	.word	0x00000002
        /*030c*/ 	.word	0x00000000
        /*0310*/ 	.short	0x010a
        /*0312*/ 	.byte	0x3f
	.zero		1


	//   ....[44]....
        /*0314*/ 	.word	0x00004c00
        /*0318*/ 	.word	0x00000002
        /*031c*/ 	.word	0x00000000
        /*0320*/ 	.short	0x010a
        /*0322*/ 	.byte	0x3f
	.zero		1


	//   ....[45]....
        /*0324*/ 	.word	0x00004cb0
        /*0328*/ 	.word	0x00000002
        /*032c*/ 	.word	0x00000000
        /*0330*/ 	.short	0x010a
        /*0332*/ 	.byte	0x3f
	.zero		1


	//   ....[46]....
        /*0334*/ 	.word	0x00004d60
        /*0338*/ 	.word	0x0000000b
        /*033c*/ 	.word	0x00000000
        /*0340*/ 	.short	0x010a
        /*0342*/ 	.byte	0x3f
	.zero		1


	//----- nvinfo : EIATTR_NUM_MBARRIERS
	.align		4
.L_26:
        /*0344*/ 	.byte	0x03, 0x38
        /*0346*/ 	.short	0x001c


	//----- nvinfo : EIATTR_EXIT_INSTR_OFFSETS
	.align		4
        /*0348*/ 	.byte	0x04, 0x1c
        /*034a*/ 	.short	(.L_28 - .L_27)


	//   ....[0]....
.L_27:
        /*034c*/ 	.word	0x00000b90


	//   ....[1]....
        /*0350*/ 	.word	0x000016b0


	//   ....[2]....
        /*0354*/ 	.word	0x00003090


	//   ....[3]....
        /*0358*/ 	.word	0x000030c0


	//   ....[4]....
        /*035c*/ 	.word	0x00003b10


	//   ....[5]....
        /*0360*/ 	.word	0x00003b40


	//   ....[6]....
        /*0364*/ 	.word	0x00003b60


	//   ....[7]....
        /*0368*/ 	.word	0x00004380


	//   ....[8]....
        /*036c*/ 	.word	0x00004d90


	//----- nvinfo : EIATTR_MAX_THREADS
	.align		4
.L_28:
        /*0370*/ 	.byte	0x04, 0x05
        /*0372*/ 	.short	(.L_30 - .L_29)
.L_29:
        /*0374*/ 	.word	0x00000100
        /*0378*/ 	.word	0x00000001
        /*037c*/ 	.word	0x00000001


	//----- nvinfo : EIATTR_CRS_STACK_SIZE
	.align		4
.L_30:
        /*0380*/ 	.byte	0x04, 0x1e
        /*0382*/ 	.short	(.L_32 - .L_31)
.L_31:
        /*0384*/ 	.word	0x00000000


	//----- nvinfo : EIATTR_CBANK_PARAM_SIZE
	.align		4
.L_32:
        /*0388*/ 	.byte	0x03, 0x19
        /*038a*/ 	.short	0x03f0


	//----- nvinfo : EIATTR_PARAM_CBANK
	.align		4
        /*038c*/ 	.byte	0x04, 0x0a
        /*038e*/ 	.short	(.L_34 - .L_33)
	.align		4
.L_33:
        /*0390*/ 	.word	index@(.nv.constant0._ZN7cutlass13device_kernelINS_4conv6kernel13ConvUniversalINS1_16ConvProblemShapeILNS1_8OperatorE1ELi2EEENS1_10collective14CollectiveConvINS1_46MainloopSm90TmaGmmaWarpSpecializedImplicitGemmILS5_1ELi14ELi2EN4cute5tupleIJNSA_1CILi2EEENSC_ILi1EEESE_EEENS1_36KernelImplicitTmaWarpSpecializedSm90ELi1EEENSB_IJNSC_ILi64EEESI_NSB_IJSI_EEEEEENS_10bfloat16_tESL_NSA_8TiledMMAINSA_8MMA_AtomIJNSA_4SM904GMMA27MMA_64x64x16_F32BF16BF16_SSILNSP_5MajorE0ELSR_1ELNSP_7ScaleInE1ELSS_1EEEEEENSA_6LayoutINSB_IJSE_SE_SE_EEENSB_IJNSC_ILi0EEESX_SX_EEEEENSB_IJNSA_10UnderscoreES10_S10_EEEEENS7_6detail26Sm90ImplicitGemmTileTraitsINSA_20SM90_TMA_LOAD_IM2COLENSA_14ComposedLayoutINSA_7SwizzleILi3ELi4ELi3EEENSA_18smem_ptr_flag_bitsILi16EEENSV_INSB_IJNSB_IJNSC_ILi8EEES1B_EEENSB_IJSI_SE_EEENSB_IJSE_NSC_ILi14EEEEEEEEENSB_IJNSB_IJSI_NSC_ILi512EEEEEENSB_IJSE_SX_EEENSB_IJSX_NSC_ILi4096EEEEEEEEEEEEEvEENS14_INSA_23SM90_TMA_LOAD_MULTICASTENS16_IS18_S1A_NSV_INSB_IJS1D_S1C_S1F_EEENSB_IJS1J_S1I_S1L_EEEEEEEvEEEENS_8epilogue10collective6detail29Sm90TmaWarpSpecializedAdapterINS1Y_15DefaultEpilogueISL_NSB_IJNSB_IJlllEEESE_SX_EEES23_NS1X_6thread17LinearCombinationISL_Li1EffLNS24_9ScaleType4KindE0ELNS_15FloatRoundStyleE2ESL_EENS_4gemm15EpilogueDefaultEEEEEvvEEEEvNT_6ParamsE)
        /*0394*/ 	.short	0x0210
        /*0396*/ 	.short	0x03f0


	//----- nvinfo : EIATTR_SW_WAR
	.align		4
.L_34:
        /*0398*/ 	.byte	0x04, 0x36
        /*039a*/ 	.short	(.L_36 - .L_35)
.L_35:
        /*039c*/ 	.word	0x00000008
.L_36:


//--------------------- .nv.callgraph             --------------------------
	.section	.nv.callgraph,"",@"SHT_CUDA_CALLGRAPH"
	.align	4
	.sectionentsize	8
	.align		4
        /*0000*/ 	.word	0x00000000
	.align		4
        /*0004*/ 	.word	0xffffffff
	.align		4
        /*0008*/ 	.word	0x00000000
	.align		4
        /*000c*/ 	.word	0xfffffffe
	.align		4
        /*0010*/ 	.word	0x00000000
	.align		4
        /*0014*/ 	.word	0xfffffffd
	.align		4
        /*0018*/ 	.word	0x00000000
	.align		4
        /*001c*/ 	.word	0xfffffffc


//--------------------- .nv.constant4             --------------------------
	.section	.nv.constant4,"a",@progbits
	.align	8
	.align		8
.nv.constant4:
        /*0000*/ 	.dword	_ZN39_INTERNAL_b9b920b5_4_k_cu_7d9cf68b_27374cuda3std3__45__cpo5beginE
	.align		8
        /*0008*/ 	.dword	_ZN39_INTERNAL_b9b920b5_4_k_cu_7d9cf68b_27374cuda3std3__45__cpo3endE
	.align		8
        /*0010*/ 	.dword	_ZN39_INTERNAL_b9b920b5_4_k_cu_7d9cf68b_27374cuda3std3__45__cpo6cbeginE
	.align		8
        /*0018*/ 	.dword	_ZN39_INTERNAL_b9b920b5_4_k_cu_7d9cf68b_27374cuda3std3__45__cpo4cendE
	.align		8
        /*0020*/ 	.dword	_ZN39_INTERNAL_b9b920b5_4_k_cu_7d9cf68b_27374cuda3std3__441_GLOBAL__N__b9b920b5_4_k_cu_7d9cf68b_27376ignoreE
	.align		8
        /*0028*/ 	.dword	_ZN39_INTERNAL_b9b920b5_4_k_cu_7d9cf68b_27374cuda3std3__419piecewise_constructE
	.align		8
        /*0030*/ 	.dword	_ZN39_INTERNAL_b9b920b5_4_k_cu_7d9cf68b_27374cuda3std3__48in_placeE
	.align		8
        /*0038*/ 	.dword	_ZN39_INTERNAL_b9b920b5_4_k_cu_7d9cf68b_27374cuda3std6ranges3__45__cpo4swapE
	.align		8
        /*0040*/ 	.dword	_ZN39_INTERNAL_b9b920b5_4_k_cu_7d9cf68b_27374cuda3std6ranges3__45__cpo9iter_moveE
	.align		8
        /*0048*/ 	.dword	_ZN39_INTERNAL_b9b920b5_4_k_cu_7d9cf68b_27374cute7productE
	.align		8
        /*0050*/ 	.dword	_ZN39_INTERNAL_b9b920b5_4_k_cu_7d9cf68b_27374cute1_E


//--------------------- .text._ZN7cutlass13device_kernelINS_4conv6kernel13ConvUniversalINS1_16ConvProblemShapeILNS1_8OperatorE1ELi2EEENS1_10collective14CollectiveConvINS1_46MainloopSm90TmaGmmaWarpSpecializedImplicitGemmILS5_1ELi14ELi2EN4cute5tupleIJNSA_1CILi2EEENSC_ILi1EEESE_EEENS1_36KernelImplicitTmaWarpSpecializedSm90ELi1EEENSB_IJNSC_ILi64EEESI_NSB_IJSI_EEEEEENS_10bfloat16_tESL_NSA_8TiledMMAINSA_8MMA_AtomIJNSA_4SM904GMMA27MMA_64x64x16_F32BF16BF16_SSILNSP_5MajorE0ELSR_1ELNSP_7ScaleInE1ELSS_1EEEEEENSA_6LayoutINSB_IJSE_SE_SE_EEENSB_IJNSC_ILi0EEESX_SX_EEEEENSB_IJNSA_10UnderscoreES10_S10_EEEEENS7_6detail26Sm90ImplicitGemmTileTraitsINSA_20SM90_TMA_LOAD_IM2COLENSA_14ComposedLayoutINSA_7SwizzleILi3ELi4ELi3EEENSA_18smem_ptr_flag_bitsILi16EEENSV_INSB_IJNSB_IJNSC_ILi8EEES1B_EEENSB_IJSI_SE_EEENSB_IJSE_NSC_ILi14EEEEEEEEENSB_IJNSB_IJSI_NSC_ILi512EEEEEENSB_IJSE_SX_EEENSB_IJSX_NSC_ILi4096EEEEEEEEEEEEEvEENS14_INSA_23SM90_TMA_LOAD_MULTICASTENS16_IS18_S1A_NSV_INSB_IJS1D_S1C_S1F_EEENSB_IJS1J_S1I_S1L_EEEEEEEvEEEENS_8epilogue10collective6detail29Sm90TmaWarpSpecializedAdapterINS1Y_15DefaultEpilogueISL_NSB_IJNSB_IJlllEEESE_SX_EEES23_NS1X_6thread17LinearCombinationISL_Li1EffLNS24_9ScaleType4KindE0ELNS_15FloatRoundStyleE2ESL_EENS_4gemm15EpilogueDefaultEEEEEvvEEEEvNT_6ParamsE --------------------------
	.section	.text._ZN7cutlass13device_kernelINS_4conv6kernel13ConvUniversalINS1_16ConvProblemShapeILNS1_8OperatorE1ELi2EEENS1_10collective14CollectiveConvINS1_46MainloopSm90TmaGmmaWarpSpecializedImplicitGemmILS5_1ELi14ELi2EN4cute5tupleIJNSA_1CILi2EEENSC_ILi1EEESE_EEENS1_36KernelImplicitTmaWarpSpecializedSm90ELi1EEENSB_IJNSC_ILi64EEESI_NSB_IJSI_EEEEEENS_10bfloat16_tESL_NSA_8TiledMMAINSA_8MMA_AtomIJNSA_4SM904GMMA27MMA_64x64x16_F32BF16BF16_SSILNSP_5MajorE0ELSR_1ELNSP_7ScaleInE1ELSS_1EEEEEENSA_6LayoutINSB_IJSE_SE_SE_EEENSB_IJNSC_ILi0EEESX_SX_EEEEENSB_IJNSA_10UnderscoreES10_S10_EEEEENS7_6detail26Sm90ImplicitGemmTileTraitsINSA_20SM90_TMA_LOAD_IM2COLENSA_14ComposedLayoutINSA_7SwizzleILi3ELi4ELi3EEENSA_18smem_ptr_flag_bitsILi16EEENSV_INSB_IJNSB_IJNSC_ILi8EEES1B_EEENSB_IJSI_SE_EEENSB_IJSE_NSC_ILi14EEEEEEEEENSB_IJNSB_IJSI_NSC_ILi512EEEEEENSB_IJSE_SX_EEENSB_IJSX_NSC_ILi4096EEEEEEEEEEEEEvEENS14_INSA_23SM90_TMA_LOAD_MULTICASTENS16_IS18_S1A_NSV_INSB_IJS1D_S1C_S1F_EEENSB_IJS1J_S1I_S1L_EEEEEEEvEEEENS_8epilogue10collective6detail29Sm90TmaWarpSpecializedAdapterINS1Y_15DefaultEpilogueISL_NSB_IJNSB_IJlllEEESE_SX_EEES23_NS1X_6thread17LinearCombinationISL_Li1EffLNS24_9ScaleType4KindE0ELNS_15FloatRoundStyleE2ESL_EENS_4gemm15EpilogueDefaultEEEEEvvEEEEvNT_6ParamsE,"ax",@progbits
	.align	128
.text._ZN7cutlass13device_kernelINS_4conv6kernel13ConvUniversalINS1_16ConvProblemShapeILNS1_8OperatorE1ELi2EEENS1_10collective14CollectiveConvINS1_46MainloopSm90TmaGmmaWarpSpecializedImplicitGemmILS5_1ELi14ELi2EN4cute5tupleIJNSA_1CILi2EEENSC_ILi1EEESE_EEENS1_36KernelImplicitTmaWarpSpecializedSm90ELi1EEENSB_IJNSC_ILi64EEESI_NSB_IJSI_EEEEEENS_10bfloat16_tESL_NSA_8TiledMMAINSA_8MMA_AtomIJNSA_4SM904GMMA27MMA_64x64x16_F32BF16BF16_SSILNSP_5MajorE0ELSR_1ELNSP_7ScaleInE1ELSS_1EEEEEENSA_6LayoutINSB_IJSE_SE_SE_EEENSB_IJNSC_ILi0EEESX_SX_EEEEENSB_IJNSA_10UnderscoreES10_S10_EEEEENS7_6detail26Sm90ImplicitGemmTileTraitsINSA_20SM90_TMA_LOAD_IM2COLENSA_14ComposedLayoutINSA_7SwizzleILi3ELi4ELi3EEENSA_18smem_ptr_flag_bitsILi16EEENSV_INSB_IJNSB_IJNSC_ILi8EEES1B_EEENSB_IJSI_SE_EEENSB_IJSE_NSC_ILi14EEEEEEEEENSB_IJNSB_IJSI_NSC_ILi512EEEEEENSB_IJSE_SX_EEENSB_IJSX_NSC_ILi4096EEEEEEEEEEEEEvEENS14_INSA_23SM90_TMA_LOAD_MULTICASTENS16_IS18_S1A_NSV_INSB_IJS1D_S1C_S1F_EEENSB_IJS1J_S1I_S1L_EEEEEEEvEEEENS_8epilogue10collective6detail29Sm90TmaWarpSpecializedAdapterINS1Y_15DefaultEpilogueISL_NSB_IJNSB_IJlllEEESE_SX_EEES23_NS1X_6thread17LinearCombinationISL_Li1EffLNS24_9ScaleType4KindE0ELNS_15FloatRoundStyleE2ESL_EENS_4gemm15EpilogueDefaultEEEEEvvEEEEvNT_6ParamsE:
        .type           _ZN7cutlass13device_kernelINS_4conv6kernel13ConvUniversalINS1_16ConvProblemShapeILNS1_8OperatorE1ELi2EEENS1_10collective14CollectiveConvINS1_46MainloopSm90TmaGmmaWarpSpecializedImplicitGemmILS5_1ELi14ELi2EN4cute5tupleIJNSA_1CILi2EEENSC_ILi1EEESE_EEENS1_36KernelImplicitTmaWarpSpecializedSm90ELi1EEENSB_IJNSC_ILi64EEESI_NSB_IJSI_EEEEEENS_10bfloat16_tESL_NSA_8TiledMMAINSA_8MMA_AtomIJNSA_4SM904GMMA27MMA_64x64x16_F32BF16BF16_SSILNSP_5MajorE0ELSR_1ELNSP_7ScaleInE1ELSS_1EEEEEENSA_6LayoutINSB_IJSE_SE_SE_EEENSB_IJNSC_ILi0EEESX_SX_EEEEENSB_IJNSA_10UnderscoreES10_S10_EEEEENS7_6detail26Sm90ImplicitGemmTileTraitsINSA_20SM90_TMA_LOAD_IM2COLENSA_14ComposedLayoutINSA_7SwizzleILi3ELi4ELi3EEENSA_18smem_ptr_flag_bitsILi16EEENSV_INSB_IJNSB_IJNSC_ILi8EEES1B_EEENSB_IJSI_SE_EEENSB_IJSE_NSC_ILi14EEEEEEEEENSB_IJNSB_IJSI_NSC_ILi512EEEEEENSB_IJSE_SX_EEENSB_IJSX_NSC_ILi4096EEEEEEEEEEEEEvEENS14_INSA_23SM90_TMA_LOAD_MULTICASTENS16_IS18_S1A_NSV_INSB_IJS1D_S1C_S1F_EEENSB_IJS1J_S1I_S1L_EEEEEEEvEEEENS_8epilogue10collective6detail29Sm90TmaWarpSpecializedAdapterINS1Y_15DefaultEpilogueISL_NSB_IJNSB_IJlllEEESE_SX_EEES23_NS1X_6thread17LinearCombinationISL_Li1EffLNS24_9ScaleType4KindE0ELNS_15FloatRoundStyleE2ESL_EENS_4gemm15EpilogueDefaultEEEEEvvEEEEvNT_6ParamsE,@function
        .size           _ZN7cutlass13device_kernelINS_4conv6kernel13ConvUniversalINS1_16ConvProblemShapeILNS1_8OperatorE1ELi2EEENS1_10collective14CollectiveConvINS1_46MainloopSm90TmaGmmaWarpSpecializedImplicitGemmILS5_1ELi14ELi2EN4cute5tupleIJNSA_1CILi2EEENSC_ILi1EEESE_EEENS1_36KernelImplicitTmaWarpSpecializedSm90ELi1EEENSB_IJNSC_ILi64EEESI_NSB_IJSI_EEEEEENS_10bfloat16_tESL_NSA_8TiledMMAINSA_8MMA_AtomIJNSA_4SM904GMMA27MMA_64x64x16_F32BF16BF16_SSILNSP_5MajorE0ELSR_1ELNSP_7ScaleInE1ELSS_1EEEEEENSA_6LayoutINSB_IJSE_SE_SE_EEENSB_IJNSC_ILi0EEESX_SX_EEEEENSB_IJNSA_10UnderscoreES10_S10_EEEEENS7_6detail26Sm90ImplicitGemmTileTraitsINSA_20SM90_TMA_LOAD_IM2COLENSA_14ComposedLayoutINSA_7SwizzleILi3ELi4ELi3EEENSA_18smem_ptr_flag_bitsILi16EEENSV_INSB_IJNSB_IJNSC_ILi8EEES1B_EEENSB_IJSI_SE_EEENSB_IJSE_NSC_ILi14EEEEEEEEENSB_IJNSB_IJSI_NSC_ILi512EEEEEENSB_IJSE_SX_EEENSB_IJSX_NSC_ILi4096EEEEEEEEEEEEEvEENS14_INSA_23SM90_TMA_LOAD_MULTICASTENS16_IS18_S1A_NSV_INSB_IJS1D_S1C_S1F_EEENSB_IJS1J_S1I_S1L_EEEEEEEvEEEENS_8epilogue10collective6detail29Sm90TmaWarpSpecializedAdapterINS1Y_15DefaultEpilogueISL_NSB_IJNSB_IJlllEEESE_SX_EEES23_NS1X_6thread17LinearCombinationISL_Li1EffLNS24_9ScaleType4KindE0ELNS_15FloatRoundStyleE2ESL_EENS_4gemm15EpilogueDefaultEEEEEvvEEEEvNT_6ParamsE,(.L_x_112 - _ZN7cutlass13device_kernelINS_4conv6kernel13ConvUniversalINS1_16ConvProblemShapeILNS1_8OperatorE1ELi2EEENS1_10collective14CollectiveConvINS1_46MainloopSm90TmaGmmaWarpSpecializedImplicitGemmILS5_1ELi14ELi2EN4cute5tupleIJNSA_1CILi2EEENSC_ILi1EEESE_EEENS1_36KernelImplicitTmaWarpSpecializedSm90ELi1EEENSB_IJNSC_ILi64EEESI_NSB_IJSI_EEEEEENS_10bfloat16_tESL_NSA_8TiledMMAINSA_8MMA_AtomIJNSA_4SM904GMMA27MMA_64x64x16_F32BF16BF16_SSILNSP_5MajorE0ELSR_1ELNSP_7ScaleInE1ELSS_1EEEEEENSA_6LayoutINSB_IJSE_SE_SE_EEENSB_IJNSC_ILi0EEESX_SX_EEEEENSB_IJNSA_10UnderscoreES10_S10_EEEEENS7_6detail26Sm90ImplicitGemmTileTraitsINSA_20SM90_TMA_LOAD_IM2COLENSA_14ComposedLayoutINSA_7SwizzleILi3ELi4ELi3EEENSA_18smem_ptr_flag_bitsILi16EEENSV_INSB_IJNSB_IJNSC_ILi8EEES1B_EEENSB_IJSI_SE_EEENSB_IJSE_NSC_ILi14EEEEEEEEENSB_IJNSB_IJSI_NSC_ILi512EEEEEENSB_IJSE_SX_EEENSB_IJSX_NSC_ILi4096EEEEEEEEEEEEEvEENS14_INSA_23SM90_TMA_LOAD_MULTICASTENS16_IS18_S1A_NSV_INSB_IJS1D_S1C_S1F_EEENSB_IJS1J_S1I_S1L_EEEEEEEvEEEENS_8epilogue10collective6detail29Sm90TmaWarpSpecializedAdapterINS1Y_15DefaultEpilogueISL_NSB_IJNSB_IJlllEEESE_SX_EEES23_NS1X_6thread17LinearCombinationISL_Li1EffLNS24_9ScaleType4KindE0ELNS_15FloatRoundStyleE2ESL_EENS_4gemm15EpilogueDefaultEEEEEvvEEEEvNT_6ParamsE)
        .other          _ZN7cutlass13device_kernelINS_4conv6kernel13ConvUniversalINS1_16ConvProblemShapeILNS1_8OperatorE1ELi2EEENS1_10collective14CollectiveConvINS1_46MainloopSm90TmaGmmaWarpSpecializedImplicitGemmILS5_1ELi14ELi2EN4cute5tupleIJNSA_1CILi2EEENSC_ILi1EEESE_EEENS1_36KernelImplicitTmaWarpSpecializedSm90ELi1EEENSB_IJNSC_ILi64EEESI_NSB_IJSI_EEEEEENS_10bfloat16_tESL_NSA_8TiledMMAINSA_8MMA_AtomIJNSA_4SM904GMMA27MMA_64x64x16_F32BF16BF16_SSILNSP_5MajorE0ELSR_1ELNSP_7ScaleInE1ELSS_1EEEEEENSA_6LayoutINSB_IJSE_SE_SE_EEENSB_IJNSC_ILi0EEESX_SX_EEEEENSB_IJNSA_10UnderscoreES10_S10_EEEEENS7_6detail26Sm90ImplicitGemmTileTraitsINSA_20SM90_TMA_LOAD_IM2COLENSA_14ComposedLayoutINSA_7SwizzleILi3ELi4ELi3EEENSA_18smem_ptr_flag_bitsILi16EEENSV_INSB_IJNSB_IJNSC_ILi8EEES1B_EEENSB_IJSI_SE_EEENSB_IJSE_NSC_ILi14EEEEEEEEENSB_IJNSB_IJSI_NSC_ILi512EEEEEENSB_IJSE_SX_EEENSB_IJSX_NSC_ILi4096EEEEEEEEEEEEEvEENS14_INSA_23SM90_TMA_LOAD_MULTICASTENS16_IS18_S1A_NSV_INSB_IJS1D_S1C_S1F_EEENSB_IJS1J_S1I_S1L_EEEEEEEvEEEENS_8epilogue10collective6detail29Sm90TmaWarpSpecializedAdapterINS1Y_15DefaultEpilogueISL_NSB_IJNSB_IJlllEEESE_SX_EEES23_NS1X_6thread17LinearCombinationISL_Li1EffLNS24_9ScaleType4KindE0ELNS_15FloatRoundStyleE2ESL_EENS_4gemm15EpilogueDefaultEEEEEvvEEEEvNT_6ParamsE,@"STO_CUDA_ENTRY STV_DEFAULT"
_ZN7cutlass13device_kernelINS_4conv6kernel13ConvUniversalINS1_16ConvProblemShapeILNS1_8OperatorE1ELi2EEENS1_10collective14CollectiveConvINS1_46MainloopSm90TmaGmmaWarpSpecializedImplicitGemmILS5_1ELi14ELi2EN4cute5tupleIJNSA_1CILi2EEENSC_ILi1EEESE_EEENS1_36KernelImplicitTmaWarpSpecializedSm90ELi1EEENSB_IJNSC_ILi64EEESI_NSB_IJSI_EEEEEENS_10bfloat16_tESL_NSA_8TiledMMAINSA_8MMA_AtomIJNSA_4SM904GMMA27MMA_64x64x16_F32BF16BF16_SSILNSP_5MajorE0ELSR_1ELNSP_7ScaleInE1ELSS_1EEEEEENSA_6LayoutINSB_IJSE_SE_SE_EEENSB_IJNSC_ILi0EEESX_SX_EEEEENSB_IJNSA_10UnderscoreES10_S10_EEEEENS7_6detail26Sm90ImplicitGemmTileTraitsINSA_20SM90_TMA_LOAD_IM2COLENSA_14ComposedLayoutINSA_7SwizzleILi3ELi4ELi3EEENSA_18smem_ptr_flag_bitsILi16EEENSV_INSB_IJNSB_IJNSC_ILi8EEES1B_EEENSB_IJSI_SE_EEENSB_IJSE_NSC_ILi14EEEEEEEEENSB_IJNSB_IJSI_NSC_ILi512EEEEEENSB_IJSE_SX_EEENSB_IJSX_NSC_ILi4096EEEEEEEEEEEEEvEENS14_INSA_23SM90_TMA_LOAD_MULTICASTENS16_IS18_S1A_NSV_INSB_IJS1D_S1C_S1F_EEENSB_IJS1J_S1I_S1L_EEEEEEEvEEEENS_8epilogue10collective6detail29Sm90TmaWarpSpecializedAdapterINS1Y_15DefaultEpilogueISL_NSB_IJNSB_IJlllEEESE_SX_EEES23_NS1X_6thread17LinearCombinationISL_Li1EffLNS24_9ScaleType4KindE0ELNS_15FloatRoundStyleE2ESL_EENS_4gemm15EpilogueDefaultEEEEEvvEEEEvNT_6ParamsE:
[----:B------:R-:W-:Y:S01]  /*0000*/  LDC R1, c[0x0][0x28] ;  /* 0x00000a00ff017b82 */ /* 0x000fe20000000800 */
[----:B------:R-:W0:Y:S01]  /*0010*/  S2R R6, SR_TID.X ;  /* 0x0000000000067919 */ /* 0x000e220000002100 */
[----:B------:R-:W-:Y:S01]  /*0020*/  ELECT P0, URZ, PT ;  /* 0x00000000003f782f */ /* 0x000fe20003800000 */
[----:B------:R-:W-:Y:S01]  /*0030*/  BSSY B0, `(.L_x_0) ;  /* 0x0000010000007945 */ /* 0x000fe20003800000 */
[----:B------:R-:W1:Y:S01]  /*0040*/  S2R R7, SR_CTAID.X ;  /* 0x0000000000077919 */ /* 0x000e620000002500 */
[--C-:B0-----:R-:W-:Y:S02]  /*0050*/  SHF.R.U32.HI R0, RZ, 0x5, R6.reuse ;  /* 0x00000005ff007819 */ /* 0x101fe40000011606 */
[----:B------:R-:W-:-:S03]  /*0060*/  SHF.R.U32.HI R8, RZ, 0x7, R6 ;  /* 0x00000007ff087819 */ /* 0x000fc60000011606 */
[----:B------:R-:W0:Y:S04]  /*0070*/  SHFL.IDX PT, R2, R0, RZ, 0x1f ;  /* 0x00001fff00027589 */ /* 0x000e2800000e0000 */
[----:B------:R-:W2:Y:S01]  /*0080*/  SHFL.IDX PT, R8, R8, RZ, 0x1f ;  /* 0x00001fff08087589 */ /* 0x000ea200000e0000 */
[----:B0-----:R-:W-:-:S13]  /*0090*/  ISETP.NE.OR P0, PT, R2, RZ, !P0 ;  /* 0x000000ff0200720c */ /* 0x001fda0004705670 */
[----:B-12---:R-:W-:Y:S05]  /*00a0*/  @P0 BRA `(.L_x_1) ;  /* 0x0000000000200947 */ /* 0x006fea0003800000 */
[----:B------:R-:W-:Y:S02]  /*00b0*/  ULDC.64 UR4, c[0x0][0x198] ;  /* 0x0000660000047ab9 */ /* 0x000fe40000000a00 */
[----:B------:R-:W-:Y:S02]  /*00c0*/  UIADD3 UR6, UP0, UR4, 0xf0, URZ ;  /* 0x000000f004067890 */ /* 0x000fe4000ff1e03f */
[----:B------:R-:W-:Y:S02]  /*00d0*/  UIADD3 UR4, UP1, UR4, 0x1f0, URZ ;  /* 0x000001f004047890 */ /* 0x000fe4000ff3e03f */
[----:B------:R-:W-:Y:S02]  /*00e0*/  UIADD3.X UR7, URZ, UR5, URZ, UP0, !UPT ;  /* 0x000000053f077290 */ /* 0x000fe400087fe43f */
[----:B------:R-:W-:-:S07]  /*00f0*/  UIADD3.X UR5, URZ, UR5, URZ, UP1, !UPT ;  /* 0x000000053f057290 */ /* 0x000fce0008ffe43f */
[----:B------:R0:W-:Y:S02]  /*0100*/  UTMACCTL.PF [UR6] ;  /* 0x00000000060079b9 */ /* 0x0001e40008040000 */
[----:B------:R0:W-:Y:S02]  /*0110*/  UTMACCTL.PF [UR4] ;  /* 0x00000000040079b9 */ /* 0x0001e40008040000 */
[----:B0-----:R-:W-:Y:S01]  /*0120*/  NOP ;  /* 0x0000000000007918 */ /* 0x001fe20000000000 */
.L_x_1:
[----:B------:R-:W-:Y:S05]  /*0130*/  BSYNC B0 ;  /* 0x0000000000007941 */ /* 0x000fea0003800000 */
.L_x_0:
[----:B------:R-:W0:Y:S01]  /*0140*/  SHFL.IDX PT, R0, R0, RZ, 0x1f ;  /* 0x00001fff00007589 */ /* 0x000e2200000e0000 */
[----:B------:R-:W-:Y:S02]  /*0150*/  SHF.R.S32.HI R3, RZ, 0x1f, R6 ;  /* 0x0000001fff037819 */ /* 0x000fe40000011406 */
[----:B------:R-:W-:Y:S01]  /*0160*/  I2FP.F32.U32 R11, R7 ;  /* 0x00000007000b7245 */ /* 0x000fe20000201000 */
[----:B------:R-:W1:Y:S01]  /*0170*/  S2R R9, SR_CTAID.Y ;  /* 0x0000000000097919 */ /* 0x000e620000002600 */
[----:B------:R-:W-:-:S04]  /*0180*/  LEA.HI R3, R3, R6, RZ, 0x7 ;  /* 0x0000000603037211 */ /* 0x000fc800078f38ff */
[----:B------:R-:W-:-:S05]  /*0190*/  LOP3.LUT R3, R3, 0xffffff80, RZ, 0xc0, !PT ;  /* 0xffffff8003037812 */ /* 0x000fca00078ec0ff */
[----:B------:R-:W-:-:S05]  /*01a0*/  IMAD.IADD R10, R6, 0x1, -R3 ;  /* 0x00000001060a7824 */ /* 0x000fca00078e0a03 */
[----:B------:R-:W-:-:S04]  /*01b0*/  SHF.R.S32.HI R3, RZ, 0x1f, R10 ;  /* 0x0000001fff037819 */ /* 0x000fc8000001140a */
[----:B------:R-:W-:Y:S02]  /*01c0*/  LEA.HI R3, R3, R10, RZ, 0x3 ;  /* 0x0000000a03037211 */ /* 0x000fe400078f18ff */
[----:B0-----:R-:W-:Y:S02]  /*01d0*/  ISETP.NE.AND P0, PT, R0, RZ, PT ;  /* 0x000000ff0000720c */ /* 0x001fe40003f05270 */
[--C-:B------:R-:W-:Y:S02]  /*01e0*/  SHF.R.S32.HI R4, RZ, 0x3, R3.reuse ;  /* 0x00000003ff047819 */ /* 0x100fe40000011403 */
[----:B------:R-:W-:Y:S02]  /*01f0*/  SHF.R.S32.HI R3, RZ, 0x1f, R3 ;  /* 0x0000001fff037819 */ /* 0x000fe40000011403 */
[----:B------:R-:W-:-:S07]  /*0200*/  SHF.R.S32.HI R5, RZ, 0x1f, R0 ;  /* 0x0000001fff057819 */ /* 0x000fce0000011400 */
[----:B-1----:R-:W-:Y:S05]  /*0210*/  @P0 BRA `(.L_x_2) ;  /* 0x0000000000b40947 */ /* 0x002fea0003800000 */
[----:B------:R-:W-:Y:S01]  /*0220*/  ELECT P0, URZ, PT ;  /* 0x00000000003f782f */ /* 0x000fe20003800000 */
[----:B------:R-:W-:-:S12]  /*0230*/  BSSY B0, `(.L_x_2) ;  /* 0x000002b000007945 */ /* 0x000fd80003800000 */
[----:B------:R-:W-:Y:S05]  /*0240*/  @!P0 BRA `(.L_x_3) ;  /* 0x0000000000a48947 */ /* 0x000fea0003800000 */
[----:B------:R-:W0:Y:S01]  /*0250*/  S2UR UR8, SR_CgaCtaId ;  /* 0x00000000000879c3 */ /* 0x000e220000008800 */
[----:B------:R-:W-:Y:S01]  /*0260*/  UMOV UR4, 0x400 ;  /* 0x0000040000047882 */ /* 0x000fe20000000000 */
[----:B------:R-:W-:Y:S01]  /*0270*/  UMOV UR5, 0x1 ;  /* 0x0000000100057882 */ /* 0x000fe20000000000 */
[----:B------:R-:W-:Y:S02]  /*0280*/  UMOV UR6, 0x2 ;  /* 0x0000000200067882 */ /* 0x000fe40000000000 */
[----:B------:R-:W-:-:S04]  /*0290*/  UIADD3 UR6, -UR6, 0x100000, URZ ;  /* 0x0010000006067890 */ /* 0x000fc8000fffe13f */
[----:B------:R-:W-:Y:S02]  /*02a0*/  USHF.L.U32 UR7, UR6, 0xb, URZ ;  /* 0x0000000b06077899 */ /* 0x000fe4000800063f */
[----:B------:R-:W-:Y:S02]  /*02b0*/  USHF.L.U32 UR6, UR6, 0x1, URZ ;  /* 0x0000000106067899 */ /* 0x000fe4000800063f */
[----:B0-----:R-:W-:Y:S02]  /*02c0*/  ULEA UR8, UR8, UR4, 0x18 ;  /* 0x0000000408087291 */ /* 0x001fe4000f8ec03f */
[----:B------:R-:W-:-:S04]  /*02d0*/  UIADD3 UR4, -UR5, 0x100000, URZ ;  /* 0x0010000005047890 */ /* 0x000fc8000fffe13f */
[----:B------:R-:W-:Y:S02]  /*02e0*/  USHF.L.U32 UR5, UR4, 0xb, URZ ;  /* 0x0000000b04057899 */ /* 0x000fe4000800063f */
[----:B------:R-:W-:Y:S01]  /*02f0*/  USHF.L.U32 UR4, UR4, 0x1, URZ ;  /* 0x0000000104047899 */ /* 0x000fe2000800063f */
[----:B------:R-:W0:Y:S11]  /*0300*/  FENCE.VIEW.ASYNC.S ;  /* 0x00000000000073c6 */ /* 0x000e360000000000 */
[----:B0-----:R0:W1:Y:S01]  /*0310*/  SYNCS.EXCH.64 URZ, [UR8+0x38000], UR4 ;  /* 0x03800004083f75b2 */ /* 0x0010620008000100 */
[----:B------:R0:W2:Y:S01]  /*0320*/  SYNCS.EXCH.64 URZ, [UR8+0x38070], UR6 ;  /* 0x03807006083f75b2 */ /* 0x0000a20008000100 */
[----:B------:R0:W3:Y:S01]  /*0330*/  SYNCS.EXCH.64 URZ, [UR8+0x38008], UR4 ;  /* 0x03800804083f75b2 */ /* 0x0000e20008000100 */
[----:B------:R0:W4:Y:S01]  /*0340*/  SYNCS.EXCH.64 URZ, [UR8+0x38078], UR6 ;  /* 0x03807806083f75b2 */ /* 0x0001220008000100 */
[----:B------:R0:W0:Y:S01]  /*0350*/  SYNCS.EXCH.64 URZ, [UR8+0x38010], UR4 ;  /* 0x03801004083f75b2 */ /* 0x0000220008000100 */
        /* <DEDUP_REMOVED lines=23> */
[----:B-1234-:R-:W-:Y:S01]  /*04d0*/  NOP ;  /* 0x0000000000007918 */ /* 0x01efe20000000000 */
.L_x_3:
[----:B0-----:R-:W-:Y:S05]  /*04e0*/  BSYNC B0 ;  /* 0x0000000000007941 */ /* 0x001fea0003800000 */
.L_x_2:
[----:B------:R-:W-:Y:S01]  /*04f0*/  ULDC UR4, c[0x0][0x150] ;  /* 0x0000540000047ab9 */ /* 0x000fe20000000800 */
[----:B------:R-:W-:Y:S01]  /*0500*/  LEA.HI R3, R3, R4, RZ, 0x2 ;  /* 0x0000000403037211 */ /* 0x000fe200078f10ff */
[----:B------:R-:W-:Y:S01]  /*0510*/  FMUL R11, R11, UR4 ;  /* 0x000000040b0b7c20 */ /* 0x000fe20008400000 */
[----:B------:R-:W-:Y:S01]  /*0520*/  LEA.HI R5, R5, R0, RZ, 0x2 ;  /* 0x0000000005057211 */ /* 0x000fe200078f10ff */
[----:B------:R-:W-:Y:S01]  /*0530*/  ULDC UR4, c[0x0][0x154] ;  /* 0x0000550000047ab9 */ /* 0x000fe20000000800 */
[----:B------:R-:W-:Y:S01]  /*0540*/  LOP3.LUT R3, R3, 0xfffffffc, RZ, 0xc0, !PT ;  /* 0xfffffffc03037812 */ /* 0x000fe200078ec0ff */
[----:B------:R-:W0:Y:S01]  /*0550*/  LDC R13, c[0x0][0x140] ;  /* 0x00005000ff0d7b82 */ /* 0x000e220000000800 */
[----:B------:R-:W-:Y:S01]  /*0560*/  LOP3.LUT R5, R5, 0x3ffffffc, RZ, 0xc0, !PT ;  /* 0x3ffffffc05057812 */ /* 0x000fe200078ec0ff */
[----:B------:R-:W1:Y:S01]  /*0570*/  F2I.U32.TRUNC.NTZ R11, R11 ;  /* 0x0000000b000b7305 */ /* 0x000e62000020f000 */
[----:B------:R-:W-:Y:S01]  /*0580*/  LOP3.LUT P0, RZ, R10, 0x7, RZ, 0xc0, !PT ;  /* 0x000000070aff7812 */ /* 0x000fe2000780c0ff */
[----:B------:R-:W-:Y:S01]  /*0590*/  IMAD.IADD R3, R4, 0x1, -R3 ;  /* 0x0000000104037824 */ /* 0x000fe200078e0a03 */
[----:B------:R-:W-:Y:S01]  /*05a0*/  I2FP.F32.U32 R4, R9 ;  /* 0x0000000900047245 */ /* 0x000fe20000201000 */
[----:B------:R-:W-:Y:S01]  /*05b0*/  IMAD.IADD R0, R0, 0x1, -R5 ;  /* 0x0000000100007824 */ /* 0x000fe200078e0a05 */
[----:B------:R-:W-:Y:S01]  /*05c0*/  ISETP.NE.AND P3, PT, R8, 0x1, PT ;  /* 0x000000010800780c */ /* 0x000fe20003f65270 */
[----:B------:R-:W-:Y:S01]  /*05d0*/  NOP ;  /* 0x0000000000007918 */ /* 0x000fe20000000000 */
[----:B------:R-:W-:Y:S01]  /*05e0*/  NOP ;  /* 0x0000000000007918 */ /* 0x000fe20000000000 */
[----:B------:R-:W-:-:S02]  /*05f0*/  IMAD R0, R0, 0x4, R3 ;  /* 0x0000000400007824 */ /* 0x000fc400078e0203 */
[----:B------:R-:W-:Y:S01]  /*0600*/  FMUL R12, R4, UR4 ;  /* 0x00000004040c7c20 */ /* 0x000fe20008400000 */
[----:B------:R-:W-:Y:S01]  /*0610*/  ULDC UR4, c[0x0][0x144] ;  /* 0x0000510000047ab9 */ /* 0x000fe20000000800 */
[C---:B------:R-:W-:Y:S01]  /*0620*/  IMAD.SHL.U32 R5, R0.reuse, 0x4, RZ ;  /* 0x0000000400057824 */ /* 0x040fe200078e00ff */
[----:B------:R-:W-:Y:S01]  /*0630*/  LEA.HI R3, R0, R0, RZ, 0x1 ;  /* 0x0000000000037211 */ /* 0x000fe200078f08ff */
[----:B-1----:R-:W-:Y:S02]  /*0640*/  IMAD.MOV R4, RZ, RZ, -R11 ;  /* 0x000000ffff047224 */ /* 0x002fe400078e0a0b */
[----:B------:R-:W1:Y:S01]  /*0650*/  F2I.U32.TRUNC.NTZ R12, R12 ;  /* 0x0000000c000c7305 */ /* 0x000e62000020f000 */
[----:B------:R-:W-:Y:S01]  /*0660*/  LOP3.LUT R3, R3, 0xfffffffe, RZ, 0xc0, !PT ;  /* 0xfffffffe03037812 */ /* 0x000fe200078ec0ff */
[----:B------:R-:W-:Y:S01]  /*0670*/  IMAD R4, R4, UR4, R7 ;  /* 0x0000000404047c24 */ /* 0x000fe2000f8e0207 */
[----:B------:R-:W-:Y:S01]  /*0680*/  LOP3.LUT R5, R0, 0xc, R5, 0x78, !PT ;  /* 0x0000000c00057812 */ /* 0x000fe200078e7805 */
[----:B------:R-:W-:-:S02]  /*0690*/  ULDC UR4, c[0x0][0x148] ;  /* 0x0000520000047ab9 */ /* 0x000fc40000000800 */
[----:B------:R-:W-:Y:S01]  /*06a0*/  IMAD.IADD R3, R0, 0x1, -R3 ;  /* 0x0000000100037824 */ /* 0x000fe200078e0a03 */
[----:B0-----:R-:W-:Y:S02]  /*06b0*/  ISETP.EQ.U32.AND P1, PT, R13, 0x1, PT ;  /* 0x000000010d00780c */ /* 0x001fe40003f22070 */
[----:B------:R-:W-:Y:S02]  /*06c0*/  ISETP.LT.U32.AND P0, PT, R5, 0x2, !P0 ;  /* 0x000000020500780c */ /* 0x000fe40004701070 */
[----:B------:R-:W-:Y:S02]  /*06d0*/  ISETP.NE.AND P4, PT, R3, R4, PT ;  /* 0x000000040300720c */ /* 0x000fe40003f85270 */
[----:B------:R-:W-:Y:S01]  /*06e0*/  SHF.R.S32.HI R3, RZ, 0x1f, R2 ;  /* 0x0000001fff037819 */ /* 0x000fe20000011402 */
[----:B-1----:R-:W-:-:S03]  /*06f0*/  IMAD.MOV R4, RZ, RZ, -R12 ;  /* 0x000000ffff047224 */ /* 0x002fc600078e0a0c */
[----:B------:R-:W-:Y:S01]  /*0700*/  LEA.HI R3, R3, R2, RZ, 0x2 ;  /* 0x0000000203037211 */ /* 0x000fe200078f10ff */
[----:B------:R-:W-:-:S03]  /*0710*/  IMAD R11, R4, UR4, R9 ;  /* 0x00000004040b7c24 */ /* 0x000fc6000f8e0209 */
[----:B------:R-:W-:-:S03]  /*0720*/  LOP3.LUT R3, R3, 0xfffffffc, RZ, 0xc0, !PT ;  /* 0xfffffffc03037812 */ /* 0x000fc600078ec0ff */
[----:B------:R-:W-:Y:S02]  /*0730*/  @P4 LEA.HI R0, R5, R5, RZ, 0x1 ;  /* 0x0000000505004211 */ /* 0x000fe400078f08ff */
[----:B------:R-:W-:Y:S02]  /*0740*/  IMAD.IADD R15, R2, 0x1, -R3 ;  /* 0x00000001020f7824 */ /* 0x000fe400078e0a03 */
[----:B------:R-:W-:Y:S01]  /*0750*/  @P4 SHF.R.S32.HI R0, RZ, 0x1, R0 ;  /* 0x00000001ff004819 */ /* 0x000fe20000011400 */
[----:B------:R-:W-:Y:S02]  /*0760*/  IMAD.MOV.U32 R3, RZ, RZ, 0x1 ;  /* 0x00000001ff037424 */ /* 0x000fe400078e00ff */
[----:B------:R-:W-:Y:S02]  /*0770*/  LOP3.LUT P2, RZ, R8, R15, RZ, 0xfc, !PT ;  /* 0x0000000f08ff7212 */ /* 0x000fe4000784fcff */
[----:B------:R-:W-:Y:S02]  /*0780*/  @P4 ISETP.NE.AND P5, PT, R0, R11, PT ;  /* 0x0000000b0000420c */ /* 0x000fe40003fa5270 */
[----:B------:R-:W-:-:S02]  /*0790*/  SEL R4, RZ, 0x1, P2 ;  /* 0x00000001ff047807 */ /* 0x000fc40001000000 */
[----:B------:R-:W-:Y:S02]  /*07a0*/  SEL R0, RZ, 0x1, !P0 ;  /* 0x00000001ff007807 */ /* 0x000fe40004000000 */
[----:B------:R-:W-:Y:S02]  /*07b0*/  @P4 SEL R3, RZ, 0x1, P5 ;  /* 0x00000001ff034807 */ /* 0x000fe40002800000 */
[----:B------:R-:W-:Y:S02]  /*07c0*/  SEL R4, R4, 0x2, P3 ;  /* 0x0000000204047807 */ /* 0x000fe40001800000 */
[----:B------:R-:W-:Y:S01]  /*07d0*/  LOP3.LUT R3, R3, R0, RZ, 0xc0, !PT ;  /* 0x0000000003037212 */ /* 0x000fe200078ec0ff */
[----:B------:R-:W-:Y:S06]  /*07e0*/  @!P1 BRA `(.L_x_4) ;  /* 0x0000000000089947 */ /* 0x000fec0003800000 */
[----:B------:R-:W-:Y:S01]  /*07f0*/  UCGABAR_ARV ;  /* 0x00000000000079c7 */ /* 0x000fe20008000000 */
[----:B------:R-:W-:Y:S05]  /*0800*/  BRA `(.L_x_5) ;  /* 0x0000000000047947 */ /* 0x000fea0003800000 */
.L_x_4:
[----:B------:R-:W-:Y:S01]  /*0810*/  NOP ;  /* 0x0000000000007918 */ /* 0x000fe20000000000 */
.L_x_5:
[----:B------:R-:W-:Y:S01]  /*0820*/  ULDC.64 UR4, c[0x0][0x598] ;  /* 0x0001660000047ab9 */ /* 0x000fe20000000a00 */
[----:B------:R-:W-:Y:S01]  /*0830*/  ULDC.64 UR12, c[0x0][0x208] ;  /* 0x00008200000c7ab9 */ /* 0x000fe20000000a00 */
[----:B------:R-:W-:-:S04]  /*0840*/  ISETP.NE.U32.AND P0, PT, RZ, UR4, PT ;  /* 0x00000004ff007c0c */ /* 0x000fc8000bf05070 */
[----:B------:R-:W-:-:S13]  /*0850*/  ISETP.NE.AND.EX P0, PT, RZ, UR5, PT, P0 ;  /* 0x00000005ff007c0c */ /* 0x000fda000bf05300 */
[----:B------:R-:W-:Y:S05]  /*0860*/  @!P0 BRA `(.L_x_6) ;  /* 0x00000000001c8947 */ /* 0x000fea0003800000 */
[----:B------:R-:W0:Y:S02]  /*0870*/  LDC.64 R12, c[0x0][0x598] ;  /* 0x00016600ff0c7b82 */ /* 0x000e240000000a00 */
[----:B0-----:R-:W2:Y:S02]  /*0880*/  LDG.E.64 R12, desc[UR12][R12.64] ;  /* 0x0000000c0c0c7981 */ /* 0x001ea4000c1e1b00 */
[----:B--2---:R-:W-:-:S04]  /*0890*/  ISETP.NE.U32.AND P0, PT, R12, RZ, PT ;  /* 0x000000ff0c00720c */ /* 0x004fc80003f05070 */
[----:B------:R-:W-:-:S13]  /*08a0*/  ISETP.NE.AND.EX P0, PT, R13, RZ, PT, P0 ;  /* 0x000000ff0d00720c */ /* 0x000fda0003f05300 */
[----:B------:R-:W-:Y:S05]  /*08b0*/  @!P0 BRA `(.L_x_6) ;  /* 0x0000000000088947 */ /* 0x000fea0003800000 */
[----:B------:R0:W5:Y:S01]  /*08c0*/  LD.E R0, desc[UR12][R12.64] ;  /* 0x0000000c0c007980 */ /* 0x000162000c101900 */
[----:B------:R-:W-:Y:S05]  /*08d0*/  BRA `(.L_x_7) ;  /* 0x0000000000207947 */ /* 0x000fea0003800000 */
.L_x_6:
[----:B------:R-:W-:Y:S02]  /*08e0*/  ULDC.64 UR4, c[0x0][0x588] ;  /* 0x0001620000047ab9 */ /* 0x000fe40000000a00 */
[----:B------:R-:W-:-:S04]  /*08f0*/  ISETP.NE.U32.AND P0, PT, RZ, UR4, PT ;  /* 0x00000004ff007c0c */ /* 0x000fc8000bf05070 */
[----:B------:R-:W-:-:S13]  /*0900*/  ISETP.NE.AND.EX P0, PT, RZ, UR5, PT, P0 ;  /* 0x00000005ff007c0c */ /* 0x000fda000bf05300 */
[----:B------:R-:W-:Y:S05]  /*0910*/  @!P0 BRA `(.L_x_8) ;  /* 0x00000000000c8947 */ /* 0x000fea0003800000 */
[----:B------:R-:W0:Y:S02]  /*0920*/  LDC.64 R12, c[0x0][0x588] ;  /* 0x00016200ff0c7b82 */ /* 0x000e240000000a00 */
[----:B0-----:R1:W5:Y:S01]  /*0930*/  LDG.E R0, desc[UR12][R12.64] ;  /* 0x0000000c0c007981 */ /* 0x001362000c1e1900 */
[----:B------:R-:W-:Y:S05]  /*0940*/  BRA `(.L_x_7) ;  /* 0x0000000000047947 */ /* 0x000fea0003800000 */
.L_x_8:
[----:B------:R-:W2:Y:S02]  /*0950*/  LDC R0, c[0x0][0x580] ;  /* 0x00016000ff007b82 */ /* 0x000ea40000000800 */
.L_x_7:
[----:B------:R-:W-:Y:S02]  /*0960*/  ULDC.64 UR4, c[0x0][0x5a0] ;  /* 0x0001680000047ab9 */ /* 0x000fe40000000a00 */
[----:B------:R-:W-:-:S04]  /*0970*/  ISETP.NE.U32.AND P0, PT, RZ, UR4, PT ;  /* 0x00000004ff007c0c */ /* 0x000fc8000bf05070 */
[----:B------:R-:W-:-:S13]  /*0980*/  ISETP.NE.AND.EX P0, PT, RZ, UR5, PT, P0 ;  /* 0x00000005ff007c0c */ /* 0x000fda000bf05300 */
[----:B------:R-:W-:Y:S05]  /*0990*/  @!P0 BRA `(.L_x_9) ;  /* 0x00000000001c8947 */ /* 0x000fea0003800000 */
[----:B01----:R-:W0:Y:S02]  /*09a0*/  LDC.64 R12, c[0x0][0x5a0] ;  /* 0x00016800ff0c7b82 */ /* 0x003e240000000a00 */
[----:B0-----:R-:W3:Y:S02]  /*09b0*/  LDG.E.64 R12, desc[UR12][R12.64] ;  /* 0x0000000c0c0c7981 */ /* 0x001ee4000c1e1b00 */
[----:B---3--:R-:W-:-:S04]  /*09c0*/  ISETP.NE.U32.AND P0, PT, R12, RZ, PT ;  /* 0x000000ff0c00720c */ /* 0x008fc80003f05070 */
[----:B------:R-:W-:-:S13]  /*09d0*/  ISETP.NE.AND.EX P0, PT, R13, RZ, PT, P0 ;  /* 0x000000ff0d00720c */ /* 0x000fda0003f05300 */
[----:B------:R-:W-:Y:S05]  /*09e0*/  @!P0 BRA `(.L_x_9) ;  /* 0x0000000000088947 */ /* 0x000fea0003800000 */
[----:B------:R0:W5:Y:S01]  /*09f0*/  LD.E R2, desc[UR12][R12.64] ;  /* 0x0000000c0c027980 */ /* 0x000162000c101900 */
[----:B------:R-:W-:Y:S05]  /*0a00*/  BRA `(.L_x_10) ;  /* 0x0000000000207947 */ /* 0x000fea0003800000 */
.L_x_9:
[----:B------:R-:W-:Y:S02]  /*0a10*/  ULDC.64 UR4, c[0x0][0x590] ;  /* 0x0001640000047ab9 */ /* 0x000fe40000000a00 */
[----:B------:R-:W-:-:S04]  /*0a20*/  ISETP.NE.U32.AND P0, PT, RZ, UR4, PT ;  /* 0x00000004ff007c0c */ /* 0x000fc8000bf05070 */
[----:B------:R-:W-:-:S13]  /*0a30*/  ISETP.NE.AND.EX P0, PT, RZ, UR5, PT, P0 ;  /* 0x00000005ff007c0c */ /* 0x000fda000bf05300 */
[----:B------:R-:W-:Y:S05]  /*0a40*/  @!P0 BRA `(.L_x_11) ;  /* 0x00000000000c8947 */ /* 0x000fea0003800000 */
[----:B01----:R-:W0:Y:S02]  /*0a50*/  LDC.64 R12, c[0x0][0x590] ;  /* 0x00016400ff0c7b82 */ /* 0x003e240000000a00 */
[----:B0-----:R1:W5:Y:S01]  /*0a60*/  LDG.E R2, desc[UR12][R12.64] ;  /* 0x0000000c0c027981 */ /* 0x001362000c1e1900 */
[----:B------:R-:W-:Y:S05]  /*0a70*/  BRA `(.L_x_10) ;  /* 0x0000000000047947 */ /* 0x000fea0003800000 */
.L_x_11:
[----:B------:R-:W3:Y:S02]  /*0a80*/  LDC R2, c[0x0][0x584] ;  /* 0x00016100ff027b82 */ /* 0x000ee40000000800 */
.L_x_10:
[----:B------:R-:W4:Y:S08]  /*0a90*/  LDC R11, c[0x0][0x3c4] ;  /* 0x0000f100ff0b7b82 */ /* 0x000f300000000800 */
[----:B------:R-:W2:Y:S01]  /*0aa0*/  LDC.64 R16, c[0x0][0x3c8] ;  /* 0x0000f200ff107b82 */ /* 0x000ea20000000a00 */
[----:B----4-:R-:W-:-:S05]  /*0ab0*/  VIADD R11, R11, 0x3f ;  /* 0x0000003f0b0b7836 */ /* 0x010fca0000000000 */
[----:B01----:R-:W-:-:S04]  /*0ac0*/  SHF.R.S32.HI R12, RZ, 0x1f, R11 ;  /* 0x0000001fff0c7819 */ /* 0x003fc8000001140b */
[----:B------:R-:W-:-:S04]  /*0ad0*/  LEA.HI R12, R12, R11, RZ, 0x6 ;  /* 0x0000000b0c0c7211 */ /* 0x000fc800078f30ff */
[----:B------:R-:W-:-:S05]  /*0ae0*/  SHF.R.S32.HI R13, RZ, 0x6, R12 ;  /* 0x00000006ff0d7819 */ /* 0x000fca000001140c */
[----:B--2---:R-:W-:-:S04]  /*0af0*/  IMAD R12, R13, R16, RZ ;  /* 0x000000100d0c7224 */ /* 0x004fc800078e02ff */
[----:B------:R-:W-:Y:S01]  /*0b00*/  IMAD R11, R12, R17, RZ ;  /* 0x000000110c0b7224 */ /* 0x000fe200078e02ff */
[----:B------:R-:W-:Y:S06]  /*0b10*/  @!P1 BRA `(.L_x_12) ;  /* 0x00000000000c9947 */ /* 0x000fec0003800000 */
[----:B------:R-:W-:Y:S01]  /*0b20*/  UCGABAR_WAIT ;  /* 0x0000000000007dc7 */ /* 0x000fe20008000000 */
[----:B------:R-:W-:Y:S01]  /*0b30*/  CCTL.IVALL ;  /* 0x00000000ff00798f */ /* 0x000fe20002000000 */
[----:B------:R-:W-:Y:S05]  /*0b40*/  BRA `(.L_x_13) ;  /* 0x0000000000047947 */ /* 0x000fea0003800000 */
.L_x_12:
[----:B------:R-:W-:Y:S06]  /*0b50*/  BAR.SYNC.DEFER_BLOCKING 0x0 ;  /* 0x0000000000007b1d */ /* 0x000fec0000010000 */
.L_x_13:
[----:B------:R-:W-:-:S13]  /*0b60*/  ISETP.NE.AND P0, PT, R8, RZ, PT ;  /* 0x000000ff0800720c */ /* 0x000fda0003f05270 */
[----:B------:R-:W-:Y:S05]  /*0b70*/  @!P0 BRA `(.L_x_14) ;  /* 0x0000002c00f48947 */ /* 0x000fea0003800000 */
[----:B------:R-:W-:-:S13]  /*0b80*/  ISETP.NE.AND P0, PT, R8, 0x1, PT ;  /* 0x000000010800780c */ /* 0x000fda0003f05270 */
[----:B------:R-:W-:Y:S05]  /*0b90*/  @P0 EXIT ;  /* 0x000000000000094d */ /* 0x000fea0003800000 */
[----:B------:R-:W-:Y:S01]  /*0ba0*/  ISETP.GE.AND P0, PT, R11, 0x1, PT ;  /* 0x000000010b00780c */ /* 0x000fe20003f06270 */
[----:B------:R-:W-:Y:S01]  /*0bb0*/  UMOV UR4, URZ ;  /* 0x0000003f00047c82 */ /* 0x000fe20008000000 */
[----:B------:R-:W-:Y:S02]  /*0bc0*/  CS2R R54, SRZ ;  /* 0x0000000000367805 */ /* 0x000fe4000001ff00 */
[----:B------:R-:W-:Y:S02]  /*0bd0*/  CS2R R24, SRZ ;  /* 0x0000000000187805 */ /* 0x000fe4000001ff00 */
[----:B------:R-:W-:Y:S02]  /*0be0*/  CS2R R26, SRZ ;  /* 0x00000000001a7805 */ /* 0x000fe4000001ff00 */
[----:B------:R-:W-:Y:S02]  /*0bf0*/  CS2R R28, SRZ ;  /* 0x00000000001c7805 */ /* 0x000fe4000001ff00 */
[----:B------:R-:W-:-:S02]  /*0c00*/  CS2R R30, SRZ ;  /* 0x00000000001e7805 */ /* 0x000fc4000001ff00 */
[----:B------:R-:W-:Y:S02]  /*0c10*/  CS2R R32, SRZ ;  /* 0x0000000000207805 */ /* 0x000fe4000001ff00 */
        /* <DEDUP_REMOVED lines=9> */
[----:B------:R-:W-:Y:S01]  /*0cb0*/  CS2R R52, SRZ ;  /* 0x0000000000347805 */ /* 0x000fe2000001ff00 */
[----:B------:R-:W-:Y:S06]  /*0cc0*/  @!P0 BRA `(.L_x_15) ;  /* 0x0000000000a48947 */ /* 0x000fec0003800000 */
[----:B------:R-:W-:-:S04]  /*0cd0*/  LOP3.LUT R6, R4, 0x1, RZ, 0xfc, !PT ;  /* 0x0000000104067812 */ /* 0x000fc800078efcff */
[----:B------:R-:W-:-:S13]  /*0ce0*/  ISETP.NE.AND P0, PT, R6, 0x3, PT ;  /* 0x000000030600780c */ /* 0x000fda0003f05270 */
[----:B------:R-:W-:Y:S05]  /*0cf0*/  @!P0 BRA `(.L_x_16) ;  /* 0x0000000000048947 */ /* 0x000fea0003800000 */
[----:B------:R-:W-:Y:S01]  /*0d00*/  BPT.TRAP 0x1 ;  /* 0x000000040000795c */ /* 0x000fe20000300000 */
.L_x_16:
[----:B------:R-:W0:Y:S01]  /*0d10*/  S2UR UR5, SR_CgaCtaId ;  /* 0x00000000000579c3 */ /* 0x000e220000008800 */
[----:B------:R-:W-:Y:S01]  /*0d20*/  SHF.L.U32 R6, RZ, 0x1f, RZ ;  /* 0x0000001fff067819 */ /* 0x000fe200000006ff */
[----:B------:R-:W-:Y:S02]  /*0d30*/  UMOV UR4, 0x400 ;  /* 0x0000040000047882 */ /* 0x000fe40000000000 */
[----:B0-----:R-:W-:-:S12]  /*0d40*/  ULEA UR5, UR5, UR4, 0x18 ;  /* 0x0000000405057291 */ /* 0x001fd8000f8ec03f */
.L_x_17:
[----:B0-----:R-:W-:-:S04]  /*0d50*/  IMAD.U32 R7, RZ, RZ, UR5 ;  /* 0x00000005ff077e24 */ /* 0x001fc8000f8e00ff */
[----:B------:R0:W1:Y:S03]  /*0d60*/  SYNCS.PHASECHK.TRANS64.TRYWAIT P0, [R7+URZ+0x38000], R6 ;  /* 0x03800006070075a7 */ /* 0x000066000800017f */
[----:B-1----:R-:W-:Y:S05]  /*0d70*/  @!P0 NANOSLEEP.SYNCS 0x989680 ;  /* 0x009896800000895d */ /* 0x002fea0003900000 */
[----:B------:R-:W1:Y:S02]  /*0d80*/  @!P0 SYNCS.PHASECHK.TRANS64 P0, [R7+URZ+0x38000], R6 ;  /* 0x03800006070085a7 */ /* 0x000e64000800007f */
[----:B-1----:R-:W-:Y:S05]  /*0d90*/  @!P0 BRA `(.L_x_17) ;  /* 0xfffffffc00ec8947 */ /* 0x002fea000383ffff */
[----:B------:R-:W-:Y:S01]  /*0da0*/  USHF.R.U32.HI UR4, URZ, 0x4, UR5 ;  /* 0x000000043f047899 */ /* 0x000fe20008011605 */
[----:B------:R-:W-:Y:S01]  /*0db0*/  WARPGROUP.ARRIVE ;  /* 0x00000000000079c5 */ /* 0x000fe20000000000 */
[----:B------:R-:W-:Y:S02]  /*0dc0*/  UIADD3 UR5, UR5, 0x1c000, URZ ;  /* 0x0001c00005057890 */ /* 0x000fe4000fffe03f */
[----:B------:R-:W-:Y:S02]  /*0dd0*/  ULOP3.LUT UR4, UR4, 0x3fff, URZ, 0xc0, !UPT ;  /* 0x00003fff04047892 */ /* 0x000fe4000f8ec03f */
[----:B------:R-:W-:Y:S02]  /*0de0*/  USHF.R.U32.HI UR5, URZ, 0x4, UR5 ;  /* 0x000000043f057899 */ /* 0x000fe40008011605 */
[----:B------:R-:W-:Y:S02]  /*0df0*/  ULOP3.LUT UR9, UR4, 0x10000, URZ, 0xfc, !UPT ;  /* 0x0001000004097892 */ /* 0x000fe4000f8efc3f */
[----:B------:R-:W-:Y:S01]  /*0e00*/  ULOP3.LUT UR8, UR5, 0x3fff, URZ, 0xc0, !UPT ;  /* 0x00003fff05087892 */ /* 0x000fe2000f8ec03f */
[----:B------:R-:W-:-:S02]  /*0e10*/  UMOV UR7, 0x40000040 ;  /* 0x4000004000077882 */ /* 0x000fc40000000000 */
[----:B------:R-:W-:Y:S02]  /*0e20*/  UMOV UR5, 0x40000040 ;  /* 0x4000004000057882 */ /* 0x000fe40000000000 */
[----:B------:R-:W-:Y:S02]  /*0e30*/  UMOV UR4, UR9 ;  /* 0x0000000900047c82 */ /* 0x000fe40008000000 */
[----:B------:R-:W-:Y:S02]  /*0e40*/  UMOV UR6, UR8 ;  /* 0x0000000800067c82 */ /* 0x000fe40008000000 */
[----:B------:R-:W-:Y:S01]  /*0e50*/  HGMMA.64x64x16.F32.BF16 R24, gdesc[UR4].tnspB, RZ, !UPT ;  /* 0x40e00000041879f0 */ /* 0x000fe2000c7018ff */
[----:B------:R-:W-:Y:S02]  /*0e60*/  UIADD3 UR4, UR9, 0x2, URZ ;  /* 0x0000000209047890 */ /* 0x000fe4000fffe03f */
[----:B------:R-:W-:Y:S01]  /*0e70*/  UIADD3 UR6, UR8, 0x80, URZ ;  /* 0x0000008008067890 */ /* 0x000fe2000fffe03f */
[----:B------:R-:W-:Y:S01]  /*0e80*/  UMOV UR5, 0x40000040 ;  /* 0x4000004000057882 */ /* 0x000fe20000000000 */
[----:B------:R-:W-:-:S07]  /*0e90*/  UMOV UR7, 0x40000040 ;  /* 0x4000004000077882 */ /* 0x000fce0000000000 */
[----:B------:R-:W-:Y:S01]  /*0ea0*/  HGMMA.64x64x16.F32.BF16 R24, gdesc[UR4].tnspB, R24 ;  /* 0x40e00000041879f0 */ /* 0x000fe20008701818 */
        /* <DEDUP_REMOVED lines=9> */
[----:B------:R-:W-:Y:S01]  /*0f40*/  HGMMA.64x64x16.F32.BF16 R24, gdesc[UR4].tnspB, R24, gsb0 ;  /* 0x40e00000041879f0 */ /* 0x000fe20008001818 */
[----:B------:R-:W-:-:S05]  /*0f50*/  UMOV UR4, 0x1 ;  /* 0x0000000100047882 */ /* 0x000fca0000000000 */
.L_x_15:
[----:B0-----:R-:W-:-:S05]  /*0f60*/  VIMNMX R6, R11, 0x1, PT ;  /* 0x000000010b067848 */ /* 0x001fca0003fe0100 */
[----:B------:R-:W-:-:S05]  /*0f70*/  IMAD.IADD R6, R11, 0x1, -R6 ;  /* 0x000000010b067824 */ /* 0x000fca00078e0a06 */
[----:B------:R-:W-:-:S13]  /*0f80*/  ISETP.GE.AND P0, PT, R6, 0x1, PT ;  /* 0x000000010600780c */ /* 0x000fda0003f06270 */
[----:B------:R-:W-:Y:S05]  /*0f90*/  @!P0 BRA `(.L_x_18) ;  /* 0x0000000400188947 */ /* 0x000fea0003800000 */
[----:B------:R-:W0:Y:S01]  /*0fa0*/  S2UR UR6, SR_CgaCtaId ;  /* 0x00000000000679c3 */ /* 0x000e220000008800 */
[----:B------:R-:W-:Y:S01]  /*0fb0*/  UMOV UR5, 0x400 ;  /* 0x0000040000057882 */ /* 0x000fe20000000000 */
[----:B------:R-:W-:Y:S01]  /*0fc0*/  LOP3.LUT R13, R4, 0x1, RZ, 0xfc, !PT ;  /* 0x00000001040d7812 */ /* 0x000fe200078efcff */
[----:B------:R-:W-:Y:S01]  /*0fd0*/  IMAD.MOV.U32 R12, RZ, RZ, RZ ;  /* 0x000000ffff0c7224 */ /* 0x000fe200078e00ff */
[----:B------:R-:W-:Y:S01]  /*0fe0*/  UISETP.NE.U32.AND UP0, UPT, UR4, URZ, UPT ;  /* 0x0000003f0400728c */ /* 0x000fe2000bf05070 */
[----:B------:R-:W-:Y:S02]  /*0ff0*/  IMAD.MOV.U32 R7, RZ, RZ, R6 ;  /* 0x000000ffff077224 */ /* 0x000fe400078e0006 */
[----:B------:R-:W-:Y:S01]  /*1000*/  IMAD.MOV.U32 R8, RZ, RZ, RZ ;  /* 0x000000ffff087224 */ /* 0x000fe200078e00ff */
[----:B0-----:R-:W-:-:S04]  /*1010*/  ULEA UR7, UR6, UR5, 0x18 ;  /* 0x0000000506077291 */ /* 0x001fc8000f8ec03f */
[----:B------:R-:W-:Y:S02]  /*1020*/  USHF.R.U32.HI UR5, URZ, 0x4, UR7 ;  /* 0x000000043f057899 */ /* 0x000fe40008011607 */
[----:B------:R-:W-:Y:S02]  /*1030*/  UIADD3 UR6, UR7, 0x1c000, URZ ;  /* 0x0001c00007067890 */ /* 0x000fe4000fffe03f */
[----:B------:R-:W-:Y:S02]  /*1040*/  ULOP3.LUT UR5, UR5, 0x3fff, URZ, 0xc0, !UPT ;  /* 0x00003fff05057892 */ /* 0x000fe4000f8ec03f */
[----:B------:R-:W-:Y:S02]  /*1050*/  USHF.R.U32.HI UR6, URZ, 0x4, UR6 ;  /* 0x000000043f067899 */ /* 0x000fe40008011606 */
[----:B------:R-:W-:Y:S02]  /*1060*/  ULOP3.LUT UR14, UR5, 0x10000, URZ, 0xfc, !UPT ;  /* 0x00010000050e7892 */ /* 0x000fe4000f8efc3f */
[----:B------:R-:W-:-:S12]  /*1070*/  ULOP3.LUT UR15, UR6, 0x3fff, URZ, 0xc0, !UPT ;  /* 0x00003fff060f7892 */ /* 0x000fd8000f8ec03f */
.L_x_23:
[----:B------:R-:W-:-:S13]  /*1080*/  ISETP.NE.AND P1, PT, R13, 0x3, PT ;  /* 0x000000030d00780c */ /* 0x000fda0003f25270 */
[----:B------:R-:W-:Y:S05]  /*1090*/  @!P1 BRA `(.L_x_19) ;  /* 0x0000000000049947 */ /* 0x000fea0003800000 */
[----:B------:R-:W-:Y:S01]  /*10a0*/  BPT.TRAP 0x1 ;  /* 0x000000040000795c */ /* 0x000fe20000300000 */
.L_x_19:
[----:B------:R-:W-:Y:S01]  /*10b0*/  SHF.L.U32 R9, R12, 0x1f, RZ ;  /* 0x0000001f0c097819 */ /* 0x000fe200000006ff */
[----:B------:R-:W-:-:S12]  /*10c0*/  ULEA UR5, UR4, UR7, 0x3 ;  /* 0x0000000704057291 */ /* 0x000fd8000f8e183f */
.L_x_20:
[----:B0-----:R-:W-:-:S04]  /*10d0*/  IMAD.U32 R10, RZ, RZ, UR5 ;  /* 0x00000005ff0a7e24 */ /* 0x001fc8000f8e00ff */
[----:B------:R0:W1:Y:S03]  /*10e0*/  SYNCS.PHASECHK.TRANS64.TRYWAIT P0, [R10+URZ+0x38000], R9 ;  /* 0x038000090a0075a7 */ /* 0x000066000800017f */
[----:B-1----:R-:W-:Y:S05]  /*10f0*/  @!P0 NANOSLEEP.SYNCS 0x989680 ;  /* 0x009896800000895d */ /* 0x002fea0003900000 */
[----:B------:R-:W1:Y:S02]  /*1100*/  @!P0 SYNCS.PHASECHK.TRANS64 P0, [R10+URZ+0x38000], R9 ;  /* 0x038000090a0085a7 */ /* 0x000e64000800007f */
[----:B-1----:R-:W-:Y:S05]  /*1110*/  @!P0 BRA `(.L_x_20) ;  /* 0xfffffffc00ec8947 */ /* 0x002fea000383ffff */
[----:B------:R-:W-:Y:S01]  /*1120*/  ULEA UR5, UR4, UR14, 0x9 ;  /* 0x0000000e04057291 */ /* 0x000fe2000f8e483f */
[----:B------:R-:W-:Y:S01]  /*1130*/  WARPGROUP.ARRIVE ;  /* 0x00000000000079c5 */ /* 0x000fe20000000000 */
[----:B------:R-:W-:Y:S01]  /*1140*/  ULEA UR6, UR4, UR15, 0x9 ;  /* 0x0000000f04067291 */ /* 0x000fe2000f8e483f */
[----:B------:R-:W-:Y:S01]  /*1150*/  UMOV UR9, 0x40000040 ;  /* 0x4000004000097882 */ /* 0x000fe20000000000 */
[----:B------:R-:W-:-:S03]  /*1160*/  UMOV UR11, 0x40000040 ;  /* 0x40000040000b7882 */ /* 0x000fc60000000000 */
[----:B------:R-:W-:Y:S02]  /*1170*/  UMOV UR8, UR5 ;  /* 0x0000000500087c82 */ /* 0x000fe40008000000 */
[----:B------:R-:W-:Y:S02]  /*1180*/  UMOV UR10, UR6 ;  /* 0x00000006000a7c82 */ /* 0x000fe40008000000 */
[----:B------:R-:W-:Y:S01]  /*1190*/  HGMMA.64x64x16.F32.BF16 R24, gdesc[UR8].tnspB, R24, UP0 ;  /* 0x40e00000081879f0 */ /* 0x000fe2000bf01818 */
        /* <DEDUP_REMOVED lines=14> */
[----:B------:R-:W-:Y:S03]  /*1280*/  HGMMA.64x64x16.F32.BF16 R24, gdesc[UR8].tnspB, R24, gsb0 ;  /* 0x40e00000081879f0 */ /* 0x000fe60008001818 */
[----:B------:R-:W-:Y:S02]  /*1290*/  WARPGROUP.DEPBAR.LE gsb0, 0x1 ;  /* 0x00008000000079c5 */ /* 0x000fe40000010100 */
[----:B------:R-:W-:Y:S05]  /*12a0*/  @!P1 BRA `(.L_x_21) ;  /* 0x0000000000049947 */ /* 0x000fea0003800000 */
[----:B------:R-:W-:Y:S01]  /*12b0*/  BPT.TRAP 0x1 ;  /* 0x000000040000795c */ /* 0x000fe20000300000 */
.L_x_21:
[----:B------:R-:W-:-:S13]  /*12c0*/  ISETP.NE.AND P0, PT, R3, RZ, PT ;  /* 0x000000ff0300720c */ /* 0x000fda0003f05270 */
[----:B0-----:R-:W-:-:S05]  /*12d0*/  @P0 LEA R9, R8, UR7, 0x3 ;  /* 0x0000000708090c11 */ /* 0x001fca000f8e18ff */
[----:B------:R-:W-:-:S05]  /*12e0*/  @P0 VIADD R10, R9, 0x38070 ;  /* 0x00038070090a0836 */ /* 0x000fca0000000000 */
[----:B------:R-:W-:-:S04]  /*12f0*/  @P0 PRMT R10, R5, 0x654, R10 ;  /* 0x00000654050a0816 */ /* 0x000fc8000000000a */
[----:B------:R0:W-:Y:S01]  /*1300*/  @P0 SYNCS.ARRIVE.TRANS64.RED.A1T0 RZ, [R10+URZ], RZ ;  /* 0x000000ff0aff09a7 */ /* 0x0001e2000810043f */
[----:B------:R-:W-:-:S13]  /*1310*/  ISETP.GT.U32.AND P0, PT, R4, 0x1, PT ;  /* 0x000000010400780c */ /* 0x000fda0003f04070 */
[----:B0-----:R-:W-:Y:S05]  /*1320*/  @P0 BRA `(.L_x_22) ;  /* 0x0000000000040947 */ /* 0x001fea0003800000 */
[----:B------:R-:W-:Y:S01]  /*1330*/  BPT.TRAP 0x1 ;  /* 0x000000040000795c */ /* 0x000fe20000300000 */
.L_x_22:
[----:B------:R-:W-:Y:S01]  /*1340*/  UIADD3 UR4, UR4, 0x1, URZ ;  /* 0x0000000104047890 */ /* 0x000fe2000fffe03f */
[C---:B------:R-:W-:Y:S01]  /*1350*/  ISETP.GT.AND P1, PT, R7.reuse, 0x1, PT ;  /* 0x000000010700780c */ /* 0x040fe20003f24270 */
[----:B------:R-:W-:Y:S02]  /*1360*/  VIADD R8, R8, 0x1 ;  /* 0x0000000108087836 */ /* 0x000fe40000000000 */
[----:B------:R-:W-:Y:S01]  /*1370*/  UISETP.NE.AND UP0, UPT, UR4, 0xe, UPT ;  /* 0x0000000e0400788c */ /* 0x000fe2000bf05270 */
[----:B------:R-:W-:Y:S02]  /*1380*/  VIADD R7, R7, 0xffffffff ;  /* 0xffffffff07077836 */ /* 0x000fe40000000000 */
[C---:B------:R-:W-:Y:S01]  /*1390*/  ISETP.NE.AND P0, PT, R8.reuse, 0xe, PT ;  /* 0x0000000e0800780c */ /* 0x040fe20003f05270 */
[----:B------:R-:W-:Y:S02]  /*13a0*/  USEL UR5, URZ, 0x1, UP0 ;  /* 0x000000013f057887 */ /* 0x000fe40008000000 */
[----:B------:R-:W-:Y:S01]  /*13b0*/  USEL UR4, UR4, URZ, UP0 ;  /* 0x0000003f04047287 */ /* 0x000fe20008000000 */
[----:B------:R-:W-:Y:S01]  /*13c0*/  SEL R8, R8, RZ, P0 ;  /* 0x000000ff08087207 */ /* 0x000fe20000000000 */
[----:B------:R-:W-:-:S02]  /*13d0*/  UPLOP3.LUT UP0, UPT, UPT, UPT, UPT, 0x80, 0x0 ;  /* 0x000000000000789c */ /* 0x000fc40003f0f070 */
[----:B------:R-:W-:Y:S01]  /*13e0*/  LOP3.LUT R12, R12, UR5, RZ, 0x3c, !PT ;  /* 0x000000050c0c7c12 */ /* 0x000fe2000f8e3cff */
[----:B------:R-:W-:Y:S08]  /*13f0*/  @P1 BRA `(.L_x_23) ;  /* 0xfffffffc00201947 */ /* 0x000ff0000383ffff */
.L_x_18:
[----:B------:R-:W-:Y:S01]  /*1400*/  ISETP.GE.AND P0, PT, R11, 0x1, PT ;  /* 0x000000010b00780c */ /* 0x000fe20003f06270 */
[----:B------:R-:W-:-:S12]  /*1410*/  WARPGROUP.DEPBAR.LE gsb0, 0x0 ;  /* 0x00008000000079c5 */ /* 0x000fd80000010000 */
[----:B------:R-:W-:Y:S05]  /*1420*/  @!P0 BRA `(.L_x_24) ;  /* 0x0000000000588947 */ /* 0x000fea0003800000 */
[----:B------:R-:W-:-:S04]  /*1430*/  LOP3.LUT R7, R4, 0x1, RZ, 0xfc, !PT ;  /* 0x0000000104077812 */ /* 0x000fc800078efcff */
[----:B------:R-:W-:-:S13]  /*1440*/  ISETP.NE.AND P0, PT, R7, 0x3, PT ;  /* 0x000000030700780c */ /* 0x000fda0003f05270 */
[----:B------:R-:W-:Y:S05]  /*1450*/  @!P0 BRA `(.L_x_25) ;  /* 0x0000000000048947 */ /* 0x000fea0003800000 */
[----:B------:R-:W-:Y:S01]  /*1460*/  BPT.TRAP 0x1 ;  /* 0x000000040000795c */ /* 0x000fe20000300000 */
.L_x_25:
[----:B------:R-:W-:Y:S01]  /*1470*/  ISETP.NE.AND P0, PT, R3, RZ, PT ;  /* 0x000000ff0300720c */ /* 0x000fe20003f05270 */
[----:B------:R-:W-:Y:S01]  /*1480*/  BSSY B0, `(.L_x_26) ;  /* 0x000000e000007945 */ /* 0x000fe20003800000 */
[----:B------:R-:W-:-:S11]  /*1490*/  ISETP.GT.U32.AND P1, PT, R4, 0x1, PT ;  /* 0x000000010400780c */ /* 0x000fd60003f24070 */
[----:B------:R-:W-:Y:S05]  /*14a0*/  @!P0 BRA `(.L_x_27) ;  /* 0x00000000002c8947 */ /* 0x000fea0003800000 */
[----:B------:R-:W0:Y:S01]  /*14b0*/  S2R R4, SR_CgaCtaId ;  /* 0x0000000000047919 */ /* 0x000e220000008800 */
[----:B------:R-:W-:Y:S02]  /*14c0*/  SHF.R.U32.HI R8, RZ, 0x1, R6 ;  /* 0x00000001ff087819 */ /* 0x000fe40000011606 */
[----:B------:R-:W-:-:S03]  /*14d0*/  MOV R3, 0x400 ;  /* 0x0000040000037802 */ /* 0x000fc60000000f00 */
[----:B------:R-:W-:-:S05]  /*14e0*/  IMAD.WIDE.U32 R8, R8, -0x6db6db6d, RZ ;  /* 0x9249249308087825 */ /* 0x000fca00078e00ff */
[----:B------:R-:W-:-:S05]  /*14f0*/  SHF.R.U32.HI R9, RZ, 0x2, R9 ;  /* 0x00000002ff097819 */ /* 0x000fca0000011609 */
[----:B------:R-:W-:Y:S01]  /*1500*/  IMAD R6, R9, -0xe, R6 ;  /* 0xfffffff209067824 */ /* 0x000fe200078e0206 */
[----:B0-----:R-:W-:-:S05]  /*1510*/  LEA R3, R4, R3, 0x18 ;  /* 0x0000000304037211 */ /* 0x001fca00078ec0ff */
[----:B------:R-:W-:-:S04]  /*1520*/  IMAD R6, R6, 0x8, R3 ;  /* 0x0000000806067824 */ /* 0x000fc800078e0203 */
[----:B------:R-:W-:-:S05]  /*1530*/  VIADD R6, R6, 0x38070 ;  /* 0x0003807006067836 */ /* 0x000fca0000000000 */
[----:B------:R-:W-:-:S04]  /*1540*/  PRMT R6, R5, 0x654, R6 ;  /* 0x0000065405067816 */ /* 0x000fc80000000006 */
[----:B------:R0:W-:Y:S03]  /*1550*/  SYNCS.ARRIVE.TRANS64.RED.A1T0 RZ, [R6+URZ], RZ ;  /* 0x000000ff06ff79a7 */ /* 0x0001e6000810043f */
.L_x_27:
[----:B------:R-:W-:Y:S05]  /*1560*/  BSYNC B0 ;  /* 0x0000000000007941 */ /* 0x000fea0003800000 */
.L_x_26:
[----:B------:R-:W-:Y:S05]  /*1570*/  @P1 BRA `(.L_x_24) ;  /* 0x0000000000041947 */ /* 0x000fea0003800000 */
[----:B------:R-:W-:Y:S01]  /*1580*/  BPT.TRAP 0x1 ;  /* 0x000000040000795c */ /* 0x000fe20000300000 */
.L_x_24:
[----:B------:R-:W1:Y:S01]  /*1590*/  S2R R3, SR_TID.X ;  /* 0x0000000000037919 */ /* 0x000e620000002100 */
[----:B------:R-:W-:Y:S01]  /*15a0*/  ULDC.64 UR4, c[0x0][0x280] ;  /* 0x0000a00000047ab9 */ /* 0x000fe20000000a00 */
[----:B------:R-:W2:Y:S01]  /*15b0*/  S2R R9, SR_CTAID.Y ;  /* 0x0000000000097919 */ /* 0x000ea20000002600 */
[----:B------:R-:W4:Y:S01]  /*15c0*/  S2R R11, SR_CTAID.X ;  /* 0x00000000000b7919 */ /* 0x000f220000002500 */
[----:B-1----:R-:W-:-:S04]  /*15d0*/  SHF.R.S32.HI R4, RZ, 0x1f, R3 ;  /* 0x0000001fff047819 */ /* 0x002fc80000011403 */
[----:B------:R-:W-:Y:S01]  /*15e0*/  LEA.HI R4, R4, R3, RZ, 0x7 ;  /* 0x0000000304047211 */ /* 0x000fe200078f38ff */
[----:B--2---:R-:W-:-:S03]  /*15f0*/  IMAD.SHL.U32 R9, R9, 0x40, RZ ;  /* 0x0000004009097824 */ /* 0x004fc600078e00ff */
[----:B------:R-:W-:Y:S02]  /*1600*/  LOP3.LUT R4, R4, 0xffffff80, RZ, 0xc0, !PT ;  /* 0xffffff8004047812 */ /* 0x000fe400078ec0ff */
[----:B------:R-:W-:-:S03]  /*1610*/  ISETP.GE.AND P0, PT, R9, UR5, PT ;  /* 0x0000000509007c0c */ /* 0x000fc6000bf06270 */
[----:B------:R-:W-:Y:S02]  /*1620*/  IMAD.IADD R12, R3, 0x1, -R4 ;  /* 0x00000001030c7824 */ /* 0x000fe400078e0a04 */
[----:B----4-:R-:W-:-:S03]  /*1630*/  IMAD.SHL.U32 R3, R11, 0x40, RZ ;  /* 0x000000400b037824 */ /* 0x010fc600078e00ff */
[----:B------:R-:W-:Y:S02]  /*1640*/  SHF.R.S32.HI R15, RZ, 0x1f, R12 ;  /* 0x0000001fff0f7819 */ /* 0x000fe4000001140c */
[----:B------:R-:W-:Y:S02]  /*1650*/  ISETP.GE.OR P0, PT, R3, UR4, P0 ;  /* 0x0000000403007c0c */ /* 0x000fe40008706670 */
[----:B------:R-:W-:-:S04]  /*1660*/  LEA.HI R4, R15, R12, RZ, 0x2 ;  /* 0x0000000c0f047211 */ /* 0x000fc800078f10ff */
[--C-:B------:R-:W-:Y:S02]  /*1670*/  SHF.R.S32.HI R8, RZ, 0x2, R4.reuse ;  /* 0x00000002ff087819 */ /* 0x100fe40000011404 */
[----:B------:R-:W-:-:S04]  /*1680*/  SHF.R.S32.HI R5, RZ, 0x1f, R4 ;  /* 0x0000001fff057819 */ /* 0x000fc80000011404 */
[----:B------:R-:W-:-:S04]  /*1690*/  LEA.HI R5, R5, R8, RZ, 0x3 ;  /* 0x0000000805057211 */ /* 0x000fc800078f18ff */
[----:B------:R-:W-:Y:S01]  /*16a0*/  LOP3.LUT R13, R5, 0xfffffff8, RZ, 0xc0, !PT ;  /* 0xfffffff8050d7812 */ /* 0x000fe200078ec0ff */
[----:B------:R-:W-:Y:S06]  /*16b0*/  @P0 EXIT ;  /* 0x000000000000094d */ /* 0x000fec0003800000 */
[----:B0-----:R-:W0:Y:S01]  /*16c0*/  LDC.64 R6, c[0x0][0x5d0] ;  /* 0x00017400ff067b82 */ /* 0x001e220000000a00 */
[----:B------:R-:W-:Y:S01]  /*16d0*/  LOP3.LUT R5, R4, 0x7ffffffc, RZ, 0xc0, !PT ;  /* 0x7ffffffc04057812 */ /* 0x000fe200078ec0ff */
[----:B------:R-:W-:Y:S01]  /*16e0*/  IMAD.IADD R4, R8, 0x1, -R13 ;  /* 0x0000000108047824 */ /* 0x000fe200078e0a0d */
[----:B------:R-:W-:Y:S02]  /*16f0*/  LEA.HI R10, R15, R12, RZ, 0x5 ;  /* 0x0000000c0f0a7211 */ /* 0x000fe400078f28ff */
[----:B---3-5:R-:W-:Y:S01]  /*1700*/  FSETP.NEU.AND P1, PT, R2, RZ, PT ;  /* 0x000000ff0200720b */ /* 0x028fe20003f2d000 */
[----:B------:R-:W-:Y:S01]  /*1710*/  IMAD.IADD R8, R12, 0x1, -R5 ;  /* 0x000000010c087824 */ /* 0x000fe200078e0a05 */
[----:B------:R-:W-:Y:S02]  /*1720*/  SHF.R.S32.HI R5, RZ, 0x1f, R4 ;  /* 0x0000001fff057819 */ /* 0x000fe40000011404 */
[----:B------:R-:W-:Y:S01]  /*1730*/  SHF.R.S32.HI R13, RZ, 0x5, R10 ;  /* 0x00000005ff0d7819 */ /* 0x000fe2000001140a */
[----:B------:R-:W-:-:S02]  /*1740*/  IMAD.SHL.U32 R12, R8, 0x2, RZ ;  /* 0x00000002080c7824 */ /* 0x000fc400078e00ff */
[----:B------:R-:W-:-:S03]  /*1750*/  IMAD.WIDE R10, R11, 0x40, R4 ;  /* 0x000000400b0a7825 */ /* 0x000fc600078e0204 */
[----:B------:R-:W-:Y:S01]  /*1760*/  SHF.R.S32.HI R14, RZ, 0x1f, R12 ;  /* 0x0000001fff0e7819 */ /* 0x000fe2000001140c */
[----:B------:R-:W-:Y:S01]  /*1770*/  IMAD R5, R13, -0x10, -R3 ;  /* 0xfffffff00d057824 */ /* 0x000fe200078e0a03 */
[----:B------:R-:W-:Y:S01]  /*1780*/  IADD3 R8, P0, R9, R12, RZ ;  /* 0x0000000c09087210 */ /* 0x000fe20007f1e0ff */
[----:B------:R-:W-:Y:S01]  /*1790*/  IMAD.WIDE R10, R13, 0x10, R10 ;  /* 0x000000100d0a7825 */ /* 0x000fe200078e020a */
[----:B------:R-:W-:Y:S02]  /*17a0*/  IADD3 R3, -R12, UR5, -R9 ;  /* 0x000000050c037c10 */ /* 0x000fe4000fffe909 */
[----:B------:R-:W-:Y:S02]  /*17b0*/  LEA.HI.X.SX32 R9, R9, R14, 0x1, P0 ;  /* 0x0000000e09097211 */ /* 0x000fe400000f0eff */
[----:B------:R-:W-:Y:S01]  /*17c0*/  IADD3 R4, R5, UR4, -R4 ;  /* 0x0000000405047c10 */ /* 0x000fe2000fffe804 */
[-C--:B0-----:R-:W-:Y:S01]  /*17d0*/  IMAD R5, R11, R6.reuse, RZ ;  /* 0x000000060b057224 */ /* 0x081fe200078e02ff */
[----:B------:R-:W-:Y:S01]  /*17e0*/  ISETP.GT.AND P0, PT, R3, RZ, PT ;  /* 0x000000ff0300720c */ /* 0x000fe20003f04270 */
[----:B------:R-:W-:Y:S01]  /*17f0*/  IMAD.WIDE.U32 R12, R10, R6, R8 ;  /* 0x000000060a0c7225 */ /* 0x000fe200078e0008 */
[----:B------:R-:W-:-:S02]  /*1800*/  SHF.L.U64.HI R16, R6, 0x3, R7 ;  /* 0x0000000306107819 */ /* 0x000fc40000010207 */
[----:B------:R-:W-:Y:S01]  /*1810*/  ISETP.GT.AND P2, PT, R4, RZ, P0 ;  /* 0x000000ff0400720c */ /* 0x000fe20000744270 */
[----:B------:R-:W-:Y:S02]  /*1820*/  IMAD R5, R10, R7, R5 ;  /* 0x000000070a057224 */ /* 0x000fe400078e0205 */
[----:B------:R-:W-:Y:S02]  /*1830*/  IMAD.SHL.U32 R17, R6, 0x8, RZ ;  /* 0x0000000806117824 */ /* 0x000fe400078e00ff */
[----:B------:R-:W-:Y:S01]  /*1840*/  IMAD.IADD R19, R13, 0x1, R5 ;  /* 0x000000010d137824 */ /* 0x000fe200078e0205 */
[----:B------:R-:W-:Y:S07]  /*1850*/  @!P1 BRA `(.L_x_28) ;  /* 0x00000018001c9947 */ /* 0x000fee0003800000 */
[----:B------:R-:W-:Y:S01]  /*1860*/  ULDC.64 UR6, c[0x0][0x5b0] ;  /* 0x00016c0000067ab9 */ /* 0x000fe20000000a00 */
[----:B------:R-:W-:Y:S01]  /*1870*/  ULDC.64 UR8, c[0x0][0x5a8] ;  /* 0x00016a0000087ab9 */ /* 0x000fe20000000a00 */
[----:B------:R-:W-:Y:S01]  /*1880*/  IMAD R5, R11, UR6, RZ ;  /* 0x000000060b057c24 */ /* 0x000fe2000f8e02ff */
[----:B------:R-:W-:Y:S01]  /*1890*/  ULDC.64 UR4, c[0x0][0x5c8] ;  /* 0x0001720000047ab9 */ /* 0x000fe20000000a00 */
[----:B------:R-:W-:-:S04]  /*18a0*/  IMAD.WIDE.U32 R14, R10, UR6, R8 ;  /* 0x000000060a0e7c25 */ /* 0x000fc8000f8e0008 */
[----:B------:R-:W-:Y:S01]  /*18b0*/  IMAD R5, R10, UR7, R5 ;  /* 0x000000070a057c24 */ /* 0x000fe2000f8e0205 */
[----:B------:R-:W-:-:S03]  /*18c0*/  LEA R6, P1, R14, UR8, 0x1 ;  /* 0x000000080e067c11 */ /* 0x000fc6000f8208ff */
[----:B------:R-:W-:-:S05]  /*18d0*/  IMAD.IADD R7, R15, 0x1, R5 ;  /* 0x000000010f077824 */ /* 0x000fca00078e0205 */
[----:B------:R-:W-:-:S05]  /*18e0*/  LEA.HI.X R7, R14, UR9, R7, 0x1, P1 ;  /* 0x000000090e077c11 */ /* 0x000fca00088f0c07 */
[----:B------:R-:W2:Y:S01]  /*18f0*/  @P2 LDG.E.LTC128B.U16 R13, desc[UR12][R6.64] ;  /* 0x0000000c060d2981 */ /* 0x000ea2000c1e1520 */
[----:B------:R-:W-:Y:S01]  /*1900*/  LEA R14, P4, R12, UR4, 0x1 ;  /* 0x000000040c0e7c11 */ /* 0x000fe2000f8808ff */
[----:B------:R-:W-:Y:S01]  /*1910*/  BSSY B0, `(.L_x_29) ;  /* 0x000000d000007945 */ /* 0x000fe20003800000 */
[----:B------:R-:W-:-:S04]  /*1920*/  ISETP.GT.AND P1, PT, R3, 0x1, PT ;  /* 0x000000010300780c */ /* 0x000fc80003f24270 */
[----:B------:R-:W-:Y:S01]  /*1930*/  ISETP.GT.AND P3, PT, R4, RZ, P1 ;  /* 0x000000ff0400720c */ /* 0x000fe20000f64270 */
[----:B--2---:R-:W-:-:S04]  /*1940*/  IMAD.U32 R15, R13, 0x10000, RZ ;  /* 0x000100000d0f7824 */ /* 0x004fc800078e00ff */
[----:B------:R-:W-:-:S04]  /*1950*/  FMUL R15, R15, R2 ;  /* 0x000000020f0f7220 */ /* 0x000fc80000400000 */
[----:B------:R-:W-:-:S05]  /*1960*/  FFMA R15, R24, R0, R15 ;  /* 0x00000000180f7223 */ /* 0x000fca000000000f */
[----:B------:R-:W-:Y:S02]  /*1970*/  F2FP.BF16.F32.PACK_AB R18, RZ, R15 ;  /* 0x0000000fff12723e */ /* 0x000fe400000010ff */
[----:B------:R-:W-:Y:S02]  /*1980*/  LEA.HI.X R15, R12, UR5, R19, 0x1, P4 ;  /* 0x000000050c0f7c11 */ /* 0x000fe4000a0f0c13 */
[----:B------:R-:W-:Y:S02]  /*1990*/  PRMT R12, R18, 0x7610, R12 ;  /* 0x00007610120c7816 */ /* 0x000fe4000000000c */
[----:B------:R-:W-:-:S03]  /*19a0*/  PRMT R18, R13, 0x7610, R18 ;  /* 0x000076100d127816 */ /* 0x000fc60000000012 */
[----:B------:R0:W-:Y:S01]  /*19b0*/  @P2 STG.E.U16 desc[UR12][R14.64], R12 ;  /* 0x0000000c0e002986 */ /* 0x0001e2000c10150c */
[----:B------:R-:W-:Y:S05]  /*19c0*/  @!P3 BRA `(.L_x_30) ;  /* 0x000000000004b947 */ /* 0x000fea0003800000 */
[----:B------:R1:W5:Y:S02]  /*19d0*/  LDG.E.LTC128B.U16 R18, desc[UR12][R6.64+0x2] ;  /* 0x0000020c06127981 */ /* 0x000364000c1e1520 */
.L_x_30:
[----:B------:R-:W-:Y:S05]  /*19e0*/  BSYNC B0 ;  /* 0x0000000000007941 */ /* 0x000fea0003800000 */
.L_x_29:
[----:B------:R-:W-:Y:S01]  /*19f0*/  USHF.L.U32 UR5, UR6, 0x3, URZ ;  /* 0x0000000306057899 */ /* 0x000fe2000800063f */
[----:B-----5:R-:W-:Y:S01]  /*1a00*/  IMAD.U32 R11, R18, 0x10000, RZ ;  /* 0x00010000120b7824 */ /* 0x020fe200078e00ff */
[----:B------:R-:W-:Y:S01]  /*1a10*/  USHF.L.U64.HI UR4, UR6, 0x3, UR7 ;  /* 0x0000000306047899 */ /* 0x000fe20008010207 */
[----:B------:R-:W-:Y:S02]  /*1a20*/  ISETP.GT.AND P0, PT, R4, 0x8, P0 ;  /* 0x000000080400780c */ /* 0x000fe40000704270 */
[----:B------:R-:W-:Y:S01]  /*1a30*/  FMUL R20, R11, R2 ;  /* 0x000000020b147220 */ /* 0x000fe20000400000 */
[----:B0-----:R-:W-:Y:S02]  /*1a40*/  IMAD.U32 R12, RZ, RZ, UR5 ;  /* 0x00000005ff0c7e24 */ /* 0x001fe4000f8e00ff */
[----:B------:R-:W-:Y:S02]  /*1a50*/  IMAD.U32 R13, RZ, RZ, UR4 ;  /* 0x00000004ff0d7e24 */ /* 0x000fe4000f8e00ff */
[----:B------:R-:W-:Y:S01]  /*1a60*/  FFMA R20, R25, R0, R20 ;  /* 0x0000000019147223 */ /* 0x000fe20000000014 */
[----:B------:R-:W-:-:S04]  /*1a70*/  IMAD.WIDE.U32 R12, R10, UR6, R12 ;  /* 0x000000060a0c7c25 */ /* 0x000fc8000f8e000c */
[----:B------:R-:W-:Y:S02]  /*1a80*/  F2FP.BF16.F32.PACK_AB R20, RZ, R20 ;  /* 0x00000014ff14723e */ /* 0x000fe400000010ff */
[----:B------:R-:W-:Y:S01]  /*1a90*/  IADD3 R10, P2, R8, R12, RZ ;  /* 0x0000000c080a7210 */ /* 0x000fe20007f5e0ff */
[----:B------:R-:W-:-:S03]  /*1aa0*/  @P3 IMAD.MOV.U32 R12, RZ, RZ, R14 ;  /* 0x000000ffff0c3224 */ /* 0x000fc600078e000e */
[----:B------:R-:W-:Y:S01]  /*1ab0*/  IADD3.X R5, R9, R5, R13, P2, !PT ;  /* 0x0000000509057210 */ /* 0x000fe200017fe40d */
[----:B------:R-:W-:Y:S01]  /*1ac0*/  @P3 IMAD.MOV.U32 R13, RZ, RZ, R15 ;  /* 0x000000ffff0d3224 */ /* 0x000fe200078e000f */
[----:B------:R-:W-:-:S04]  /*1ad0*/  LEA R8, P2, R10, UR8, 0x1 ;  /* 0x000000080a087c11 */ /* 0x000fc8000f8408ff */
[----:B------:R-:W-:Y:S01]  /*1ae0*/  LEA.HI.X R9, R10, UR9, R5, 0x1, P2 ;  /* 0x000000090a097c11 */ /* 0x000fe200090f0c05 */
[----:B------:R0:W-:Y:S04]  /*1af0*/  @P3 STG.E.U16 desc[UR12][R12.64+0x2], R20 ;  /* 0x000002140c003986 */ /* 0x0001e8000c10150c */
[----:B------:R-:W2:Y:S01]  /*1b00*/  @P0 LDG.E.LTC128B.U16 R18, desc[UR12][R8.64] ;  /* 0x0000000c08120981 */ /* 0x000ea2000c1e1520 */
[C---:B------:R-:W-:Y:S01]  /*1b10*/  SHF.L.U64.HI R11, R17.reuse, 0x1, R16 ;  /* 0x00000001110b7819 */ /* 0x040fe20000010210 */
[----:B------:R-:W-:Y:S01]  /*1b20*/  BSSY B0, `(.L_x_31) ;  /* 0x000000b000007945 */ /* 0x000fe20003800000 */
[----:B------:R-:W-:Y:S02]  /*1b30*/  LEA R10, P2, R17, R14, 0x1 ;  /* 0x0000000e110a7211 */ /* 0x000fe400078408ff */
[----:B------:R-:W-:-:S03]  /*1b40*/  ISETP.GT.AND P1, PT, R4, 0x8, P1 ;  /* 0x000000080400780c */ /* 0x000fc60000f24270 */
[----:B------:R-:W-:Y:S02]  /*1b50*/  IMAD.X R11, R11, 0x1, R15, P2 ;  /* 0x000000010b0b7824 */ /* 0x000fe400010e060f */
[----:B--2---:R-:W-:-:S04]  /*1b60*/  IMAD.U32 R5, R18, 0x10000, RZ ;  /* 0x0001000012057824 */ /* 0x004fc800078e00ff */
[----:B------:R-:W-:-:S04]  /*1b70*/  FMUL R5, R5, R2 ;  /* 0x0000000205057220 */ /* 0x000fc80000400000 */
[----:B------:R-:W-:-:S05]  /*1b80*/  FFMA R5, R26, R0, R5 ;  /* 0x000000001a057223 */ /* 0x000fca0000000005 */
[----:B------:R-:W-:-:S05]  /*1b90*/  F2FP.BF16.F32.PACK_AB R5, RZ, R5 ;  /* 0x00000005ff05723e */ /* 0x000fca00000010ff */
[----:B------:R0:W-:Y:S01]  /*1ba0*/  @P0 STG.E.U16 desc[UR12][R10.64], R5 ;  /* 0x000000050a000986 */ /* 0x0001e2000c10150c */
[----:B------:R-:W-:Y:S05]  /*1bb0*/  @!P1 BRA `(.L_x_32) ;  /* 0x0000000000049947 */ /* 0x000fea0003800000 */
[----:B------:R2:W5:Y:S02]  /*1bc0*/  LDG.E.LTC128B.U16 R18, desc[UR12][R8.64+0x2] ;  /* 0x0000020c08127981 */ /* 0x000564000c1e1520 */
.L_x_32:
[----:B------:R-:W-:Y:S05]  /*1bd0*/  BSYNC B0 ;  /* 0x0000000000007941 */ /* 0x000fea0003800000 */
.L_x_31:
[----:B0----5:R-:W-:Y:S01]  /*1be0*/  IMAD.U32 R5, R18, 0x10000, RZ ;  /* 0x0001000012057824 */ /* 0x021fe200078e00ff */
[----:B------:R-:W-:Y:S01]  /*1bf0*/  ISETP.GT.AND P0, PT, R3, 0x8, PT ;  /* 0x000000080300780c */ /* 0x000fe20003f04270 */
[----:B------:R-:W-:Y:S02]  /*1c00*/  BSSY B0, `(.L_x_33) ;  /* 0x0000008000007945 */ /* 0x000fe40003800000 */
[----:B------:R-:W-:Y:S01]  /*1c10*/  FMUL R12, R5, R2 ;  /* 0x00000002050c7220 */ /* 0x000fe20000400000 */
[----:B------:R-:W-:-:S03]  /*1c20*/  ISETP.GT.AND P2, PT, R4, RZ, P0 ;  /* 0x000000ff0400720c */ /* 0x000fc60000744270 */
[----:B------:R-:W-:-:S05]  /*1c30*/  FFMA R12, R27, R0, R12 ;  /* 0x000000001b0c7223 */ /* 0x000fca000000000c */
[----:B------:R-:W-:-:S05]  /*1c40*/  F2FP.BF16.F32.PACK_AB R12, RZ, R12 ;  /* 0x0000000cff0c723e */ /* 0x000fca00000010ff */
[----:B------:R0:W-:Y:S01]  /*1c50*/  @P1 STG.E.U16 desc[UR12][R10.64+0x2], R12 ;  /* 0x0000020c0a001986 */ /* 0x0001e2000c10150c */
[----:B------:R-:W-:Y:S05]  /*1c60*/  @!P2 BRA `(.L_x_34) ;  /* 0x000000000004a947 */ /* 0x000fea0003800000 */
[----:B------:R3:W5:Y:S02]  /*1c70*/  LDG.E.LTC128B.U16 R18, desc[UR12][R6.64+0x10] ;  /* 0x0000100c06127981 */ /* 0x000764000c1e1520 */
.L_x_34:
[----:B------:R-:W-:Y:S05]  /*1c80*/  BSYNC B0 ;  /* 0x0000000000007941 */ /* 0x000fea0003800000 */
.L_x_33:
[----:B-----5:R-:W-:Y:S01]  /*1c90*/  IMAD.U32 R5, R18, 0x10000, RZ ;  /* 0x0001000012057824 */ /* 0x020fe200078e00ff */
[----:B------:R-:W-:Y:S01]  /*1ca0*/  ISETP.GT.AND P1, PT, R3, 0x9, PT ;  /* 0x000000090300780c */ /* 0x000fe20003f24270 */
[----:B0-----:R-:W-:Y:S01]  /*1cb0*/  @P2 IMAD.MOV.U32 R12, RZ, RZ, R14 ;  /* 0x000000ffff0c2224 */ /* 0x001fe200078e000e */
[----:B------:R-:W-:Y:S01]  /*1cc0*/  BSSY B0, `(.L_x_35) ;  /* 0x0000009000007945 */ /* 0x000fe20003800000 */
[----:B------:R-:W-:Y:S01]  /*1cd0*/  FMUL R5, R5, R2 ;  /* 0x0000000205057220 */ /* 0x000fe20000400000 */
[----:B------:R-:W-:Y:S01]  /*1ce0*/  @P2 IMAD.MOV.U32 R13, RZ, RZ, R15 ;  /* 0x000000ffff0d2224 */ /* 0x000fe200078e000f */
[----:B------:R-:W-:Y:S02]  /*1cf0*/  ISETP.GT.AND P3, PT, R4, RZ, P1 ;  /* 0x000000ff0400720c */ /* 0x000fe40000f64270 */
[----:B------:R-:W-:-:S05]  /*1d00*/  FFMA R5, R28, R0, R5 ;  /* 0x000000001c057223 */ /* 0x000fca0000000005 */
[----:B------:R-:W-:-:S05]  /*1d10*/  F2FP.BF16.F32.PACK_AB R5, RZ, R5 ;  /* 0x00000005ff05723e */ /* 0x000fca00000010ff */
[----:B------:R0:W-:Y:S01]  /*1d20*/  @P2 STG.E.U16 desc[UR12][R12.64+0x10], R5 ;  /* 0x000010050c002986 */ /* 0x0001e2000c10150c */
[----:B------:R-:W-:Y:S05]  /*1d30*/  @!P3 BRA `(.L_x_36) ;  /* 0x000000000004b947 */ /* 0x000fea0003800000 */
[----:B------:R4:W5:Y:S02]  /*1d40*/  LDG.E.LTC128B.U16 R18, desc[UR12][R6.64+0x12] ;  /* 0x0000120c06127981 */ /* 0x000964000c1e1520 */
.L_x_36:
[----:B------:R-:W-:Y:S05]  /*1d50*/  BSYNC B0 ;  /* 0x0000000000007941 */ /* 0x000fea0003800000 */
.L_x_35:
[----:B0----5:R-:W-:Y:S01]  /*1d60*/  IMAD.U32 R5, R18, 0x10000, RZ ;  /* 0x0001000012057824 */ /* 0x021fe200078e00ff */
[----:B------:R-:W-:Y:S01]  /*1d70*/  ISETP.GT.AND P0, PT, R4, 0x8, P0 ;  /* 0x000000080400780c */ /* 0x000fe20000704270 */
[----:B------:R-:W-:Y:S01]  /*1d80*/  @P3 IMAD.MOV.U32 R13, RZ, RZ, R15 ;  /* 0x000000ffff0d3224 */ /* 0x000fe200078e000f */
[----:B------:R-:W-:Y:S01]  /*1d90*/  BSSY B0, `(.L_x_37) ;  /* 0x0000009000007945 */ /* 0x000fe20003800000 */
[----:B------:R-:W-:-:S04]  /*1da0*/  FMUL R12, R5, R2 ;  /* 0x00000002050c7220 */ /* 0x000fc80000400000 */
[----:B------:R-:W-:-:S05]  /*1db0*/  FFMA R12, R29, R0, R12 ;  /* 0x000000001d0c7223 */ /* 0x000fca000000000c */
[----:B------:R-:W-:-:S04]  /*1dc0*/  F2FP.BF16.F32.PACK_AB R12, RZ, R12 ;  /* 0x0000000cff0c723e */ /* 0x000fc800000010ff */
[----:B------:R-:W-:Y:S01]  /*1dd0*/  PRMT R5, R12, 0x7610, R5 ;  /* 0x000076100c057816 */ /* 0x000fe20000000005 */
[----:B------:R-:W-:-:S05]  /*1de0*/  @P3 IMAD.MOV.U32 R12, RZ, RZ, R14 ;  /* 0x000000ffff0c3224 */ /* 0x000fca00078e000e */
[----:B------:R0:W-:Y:S01]  /*1df0*/  @P3 STG.E.U16 desc[UR12][R12.64+0x12], R5 ;  /* 0x000012050c003986 */ /* 0x0001e2000c10150c */
[----:B------:R-:W-:Y:S05]  /*1e00*/  @!P0 BRA `(.L_x_38) ;  /* 0x0000000000048947 */ /* 0x000fea0003800000 */
[----:B------:R0:W5:Y:S02]  /*1e10*/  LDG.E.LTC128B.U16 R18, desc[UR12][R8.64+0x10] ;  /* 0x0000100c08127981 */ /* 0x000164000c1e1520 */
.L_x_38:
[----:B------:R-:W-:Y:S05]  /*1e20*/  BSYNC B0 ;  /* 0x0000000000007941 */ /* 0x000fea0003800000 */
.L_x_37:
[----:B0----5:R-:W-:Y:S01]  /*1e30*/  IMAD.U32 R5, R18, 0x10000, RZ ;  /* 0x0001000012057824 */ /* 0x021fe200078e00ff */
[----:B------:R-:W-:Y:S01]  /*1e40*/  ISETP.GT.AND P1, PT, R4, 0x8, P1 ;  /* 0x000000080400780c */ /* 0x000fe20000f24270 */
[----:B------:R-:W-:Y:S02]  /*1e50*/  BSSY B0, `(.L_x_39) ;  /* 0x0000007000007945 */ /* 0x000fe40003800000 */
[----:B------:R-:W-:-:S04]  /*1e60*/  FMUL R5, R5, R2 ;  /* 0x0000000205057220 */ /* 0x000fc80000400000 */
[----:B------:R-:W-:-:S05]  /*1e70*/  FFMA R5, R30, R0, R5 ;  /* 0x000000001e057223 */ /* 0x000fca0000000005 */
[----:B------:R-:W-:-:S05]  /*1e80*/  F2FP.BF16.F32.PACK_AB R5, RZ, R5 ;  /* 0x00000005ff05723e */ /* 0x000fca00000010ff */
[----:B------:R0:W-:Y:S01]  /*1e90*/  @P0 STG.E.U16 desc[UR12][R10.64+0x10], R5 ;  /* 0x000010050a000986 */ /* 0x0001e2000c10150c */
[----:B------:R-:W-:Y:S05]  /*1ea0*/  @!P1 BRA `(.L_x_40) ;  /* 0x0000000000049947 */ /* 0x000fea0003800000 */
[----:B------:R0:W5:Y:S02]  /*1eb0*/  LDG.E.LTC128B.U16 R18, desc[UR12][R8.64+0x12] ;  /* 0x0000120c08127981 */ /* 0x000164000c1e1520 */
.L_x_40:
[----:B------:R-:W-:Y:S05]  /*1ec0*/  BSYNC B0 ;  /* 0x0000000000007941 */ /* 0x000fea0003800000 */
.L_x_39:
        /* <DEDUP_REMOVED lines=10> */
.L_x_42:
[----:B------:R-:W-:Y:S05]  /*1f70*/  BSYNC B0 ;  /* 0x0000000000007941 */ /* 0x000fea0003800000 */
.L_x_41:
        /* <DEDUP_REMOVED lines=12> */
.L_x_44:
[----:B------:R-:W-:Y:S05]  /*2040*/  BSYNC B0 ;  /* 0x0000000000007941 */ /* 0x000fea0003800000 */
.L_x_43:
        /* <DEDUP_REMOVED lines=12> */
.L_x_46:
[----:B------:R-:W-:Y:S05]  /*2110*/  BSYNC B0 ;  /* 0x0000000000007941 */ /* 0x000fea0003800000 */
.L_x_45:
        /* <DEDUP_REMOVED lines=9> */
.L_x_48:
[----:B------:R-:W-:Y:S05]  /*21b0*/  BSYNC B0 ;  /* 0x0000000000007941 */ /* 0x000fea0003800000 */
.L_x_47:
        /* <DEDUP_REMOVED lines=10> */
.L_x_50:
[----:B------:R-:W-:Y:S05]  /*2260*/  BSYNC B0 ;  /* 0x0000000000007941 */ /* 0x000fea0003800000 */
.L_x_49:
        /* <DEDUP_REMOVED lines=12> */
.L_x_52:
[----:B------:R-:W-:Y:S05]  /*2330*/  BSYNC B0 ;  /* 0x0000000000007941 */ /* 0x000fea0003800000 */
.L_x_51:
        /* <DEDUP_REMOVED lines=12> */
.L_x_54:
[----:B------:R-:W-:Y:S05]  /*2400*/  BSYNC B0 ;  /* 0x0000000000007941 */ /* 0x000fea0003800000 */
.L_x_53:
        /* <DEDUP_REMOVED lines=9> */
.L_x_56:
[----:B------:R-:W-:Y:S05]  /*24a0*/  BSYNC B0 ;  /* 0x0000000000007941 */ /* 0x000fea0003800000 */
.L_x_55:
        /* <DEDUP_REMOVED lines=10> */
.L_x_58:
[----:B------:R-:W-:Y:S05]  /*2550*/  BSYNC B0 ;  /* 0x0000000000007941 */ /* 0x000fea0003800000 */
.L_x_57:
        /* <DEDUP_REMOVED lines=12> */
.L_x_60:
[----:B------:R-:W-:Y:S05]  /*2620*/  BSYNC B0 ;  /* 0x0000000000007941 */ /* 0x000fea0003800000 */
.L_x_59:
        /* <DEDUP_REMOVED lines=12> */
.L_x_62:
[----:B------:R-:W-:Y:S05]  /*26f0*/  BSYNC B0 ;  /* 0x0000000000007941 */ /* 0x000fea0003800000 */
.L_x_61:
        /* <DEDUP_REMOVED lines=9> */
.L_x_64:
[----:B------:R-:W-:Y:S05]  /*2790*/  BSYNC B0 ;  /* 0x0000000000007941 */ /* 0x000fea0003800000 */
.L_x_63:
        /* <DEDUP_REMOVED lines=10> */
.L_x_66:
[----:B------:R-:W-:Y:S05]  /*2840*/  BSYNC B0 ;  /* 0x0000000000007941 */ /* 0x000fea0003800000 */
.L_x_65:
        /* <DEDUP_REMOVED lines=12> */
.L_x_68:
[----:B------:R-:W-:Y:S05]  /*2910*/  BSYNC B0 ;  /* 0x0000000000007941 */ /* 0x000fea0003800000 */
.L_x_67:
        /* <DEDUP_REMOVED lines=12> */
.L_x_70:
[----:B------:R-:W-:Y:S05]  /*29e0*/  BSYNC B0 ;  /* 0x0000000000007941 */ /* 0x000fea0003800000 */
.L_x_69:
        /* <DEDUP_REMOVED lines=9> */
.L_x_72:
[----:B------:R-:W-:Y:S05]  /*2a80*/  BSYNC B0 ;  /* 0x0000000000007941 */ /* 0x000fea0003800000 */
.L_x_71:
        /* <DEDUP_REMOVED lines=10> */
.L_x_74:
[----:B------:R-:W-:Y:S05]  /*2b30*/  BSYNC B0 ;  /* 0x0000000000007941 */ /* 0x000fea0003800000 */
.L_x_73:
        /* <DEDUP_REMOVED lines=12> */
.L_x_76:
[----:B------:R-:W-:Y:S05]  /*2c00*/  BSYNC B0 ;  /* 0x0000000000007941 */ /* 0x000fea0003800000 */
.L_x_75:
        /* <DEDUP_REMOVED lines=12> */
.L_x_78:
[----:B------:R-:W-:Y:S05]  /*2cd0*/  BSYNC B0 ;  /* 0x0000000000007941 */ /* 0x000fea0003800000 */
.L_x_77:
        /* <DEDUP_REMOVED lines=9> */
.L_x_80:
[----:B------:R-:W-:Y:S05]  /*2d70*/  BSYNC B0 ;  /* 0x0000000000007941 */ /* 0x000fea0003800000 */
.L_x_79:
        /* <DEDUP_REMOVED lines=10> */
.L_x_82:
[----:B------:R-:W-:Y:S05]  /*2e20*/  BSYNC B0 ;  /* 0x0000000000007941 */ /* 0x000fea0003800000 */
.L_x_81:
        /* <DEDUP_REMOVED lines=12> */
.L_x_84:
[----:B------:R-:W-:Y:S05]  /*2ef0*/  BSYNC B0 ;  /* 0x0000000000007941 */ /* 0x000fea0003800000 */
.L_x_83:
[----:B-----5:R-:W-:Y:S01]  /*2f00*/  IMAD.U32 R3, R18, 0x10000, RZ ;  /* 0x0001000012037824 */ /* 0x020fe200078e00ff */
[----:B------:R-:W-:Y:S01]  /*2f10*/  ISETP.GT.AND P0, PT, R4, 0x8, P0 ;  /* 0x000000080400780c */ /* 0x000fe20000704270 */
[----:B------:R-:W-:Y:S02]  /*2f20*/  BSSY B0, `(.L_x_85) ;  /* 0x0000007000007945 */ /* 0x000fe40003800000 */
[----:B01-34-:R-:W-:-:S04]  /*2f30*/  FMUL R6, R3, R2 ;  /* 0x0000000203067220 */ /* 0x01bfc80000400000 */
[----:B------:R-:W-:-:S05]  /*2f40*/  FFMA R6, R53, R0, R6 ;  /* 0x0000000035067223 */ /* 0x000fca0000000006 */
[----:B------:R-:W-:-:S05]  /*2f50*/  F2FP.BF16.F32.PACK_AB R6, RZ, R6 ;  /* 0x00000006ff06723e */ /* 0x000fca00000010ff */
[----:B------:R0:W-:Y:S01]  /*2f60*/  @P3 STG.E.U16 desc[UR12][R14.64+0x72], R6 ;  /* 0x000072060e003986 */ /* 0x0001e2000c10150c */
[----:B------:R-:W-:Y:S05]  /*2f70*/  @!P0 BRA `(.L_x_86) ;  /* 0x0000000000048947 */ /* 0x000fea0003800000 */
[----:B------:R1:W5:Y:S02]  /*2f80*/  LDG.E.LTC128B.U16 R18, desc[UR12][R8.64+0x70] ;  /* 0x0000700c08127981 */ /* 0x000364000c1e1520 */
.L_x_86:
[----:B------:R-:W-:Y:S05]  /*2f90*/  BSYNC B0 ;  /* 0x0000000000007941 */ /* 0x000fea0003800000 */
.L_x_85:
[----:B-----5:R-:W-:Y:S01]  /*2fa0*/  IMAD.U32 R3, R18, 0x10000, RZ ;  /* 0x0001000012037824 */ /* 0x020fe200078e00ff */
[----:B------:R-:W-:Y:S01]  /*2fb0*/  ISETP.GT.AND P1, PT, R4, 0x8, P1 ;  /* 0x000000080400780c */ /* 0x000fe20000f24270 */
[----:B------:R-:W-:Y:S01]  /*2fc0*/  @P0 IMAD.MOV.U32 R4, RZ, RZ, R10 ;  /* 0x000000ffff040224 */ /* 0x000fe200078e000a */
[----:B------:R-:W-:Y:S01]  /*2fd0*/  BSSY B0, `(.L_x_87) ;  /* 0x0000008000007945 */ /* 0x000fe20003800000 */
[----:B------:R-:W-:Y:S01]  /*2fe0*/  FMUL R3, R3, R2 ;  /* 0x0000000203037220 */ /* 0x000fe20000400000 */
[----:B------:R-:W-:-:S03]  /*2ff0*/  @P0 IMAD.MOV.U32 R5, RZ, RZ, R11 ;  /* 0x000000ffff050224 */ /* 0x000fc600078e000b */
[----:B------:R-:W-:-:S05]  /*3000*/  FFMA R3, R54, R0, R3 ;  /* 0x0000000036037223 */ /* 0x000fca0000000003 */
[----:B------:R-:W-:-:S05]  /*3010*/  F2FP.BF16.F32.PACK_AB R3, RZ, R3 ;  /* 0x00000003ff03723e */ /* 0x000fca00000010ff */
[----:B------:R3:W-:Y:S01]  /*3020*/  @P0 STG.E.U16 desc[UR12][R4.64+0x70], R3 ;  /* 0x0000700304000986 */ /* 0x0007e2000c10150c */
[----:B------:R-:W-:Y:S05]  /*3030*/  @!P1 BRA `(.L_x_88) ;  /* 0x0000000000049947 */ /* 0x000fea0003800000 */
[----:B------:R4:W5:Y:S02]  /*3040*/  LDG.E.LTC128B.U16 R18, desc[UR12][R8.64+0x72] ;  /* 0x0000720c08127981 */ /* 0x000964000c1e1520 */
.L_x_88:
[----:B------:R-:W-:Y:S05]  /*3050*/  BSYNC B0 ;  /* 0x0000000000007941 */ /* 0x000fea0003800000 */
.L_x_87:
[----:B---3-5:R-:W-:-:S04]  /*3060*/  IMAD.U32 R3, R18, 0x10000, RZ ;  /* 0x0001000012037824 */ /* 0x028fc800078e00ff */
[----:B------:R-:W-:-:S04]  /*3070*/  FMUL R2, R3, R2 ;  /* 0x0000000203027220 */ /* 0x000fc80000400000 */
[----:B------:R-:W-:Y:S01]  /*3080*/  FFMA R2, R55, R0, R2 ;  /* 0x0000000037027223 */ /* 0x000fe20000000002 */
[----:B------:R-:W-:Y:S06]  /*3090*/  @!P1 EXIT ;  /* 0x000000000000994d */ /* 0x000fec0003800000 */
[----:B------:R-:W-:-:S05]  /*30a0*/  F2FP.BF16.F32.PACK_AB R2, RZ, R2 ;  /* 0x00000002ff02723e */ /* 0x000fca00000010ff */
[----:B------:R-:W-:Y:S01]  /*30b0*/  STG.E.U16 desc[UR12][R10.64+0x72], R2 ;  /* 0x000072020a007986 */ /* 0x000fe2000c10150c */
[----:B------:R-:W-:Y:S05]  /*30c0*/  EXIT ;  /* 0x000000000000794d */ /* 0x000fea0003800000 */
.L_x_28:
[----:B------:R-:W-:Y:S01]  /*30d0*/  ISETP.GT.AND P3, PT, R3, 0x1, PT ;  /* 0x000000010300780c */ /* 0x000fe20003f64270 */
[----:B------:R-:W-:Y:S01]  /*30e0*/  ULDC.64 UR4, c[0x0][0x5c8] ;  /* 0x0001720000047ab9 */ /* 0x000fe20000000a00 */
[-C--:B------:R-:W-:Y:S01]  /*30f0*/  FMUL R24, R24, R0.reuse ;  /* 0x0000000018187220 */ /* 0x080fe20000400000 */
[-C--:B------:R-:W-:Y:S01]  /*3100*/  FMUL R25, R25, R0.reuse ;  /* 0x0000000019197220 */ /* 0x080fe20000400000 */
[----:B------:R-:W-:Y:S01]  /*3110*/  ISETP.GT.AND P4, PT, R4, RZ, P3 ;  /* 0x000000ff0400720c */ /* 0x000fe20001f84270 */
[-C--:B------:R-:W-:Y:S01]  /*3120*/  FMUL R26, R26, R0.reuse ;  /* 0x000000001a1a7220 */ /* 0x080fe20000400000 */
[----:B------:R-:W-:Y:S01]  /*3130*/  LEA R6, P1, R12, UR4, 0x1 ;  /* 0x000000040c067c11 */ /* 0x000fe2000f8208ff */
[----:B------:R-:W-:Y:S01]  /*3140*/  FMUL R27, R27, R0 ;  /* 0x000000001b1b7220 */ /* 0x000fe20000400000 */
[----:B------:R-:W-:Y:S01]  /*3150*/  F2FP.BF16.F32.PACK_AB R24, RZ, R24 ;  /* 0x00000018ff18723e */ /* 0x000fe200000010ff */
[-C--:B------:R-:W-:Y:S01]  /*3160*/  FMUL R28, R28, R0.reuse ;  /* 0x000000001c1c7220 */ /* 0x080fe20000400000 */
[----:B------:R-:W-:Y:S01]  /*3170*/  LEA.HI.X R7, R12, UR5, R19, 0x1, P1 ;  /* 0x000000050c077c11 */ /* 0x000fe200088f0c13 */
[-C--:B------:R-:W-:Y:S01]  /*3180*/  FMUL R29, R29, R0.reuse ;  /* 0x000000001d1d7220 */ /* 0x080fe20000400000 */
[----:B------:R-:W-:Y:S01]  /*3190*/  F2FP.BF16.F32.PACK_AB R25, RZ, R25 ;  /* 0x00000019ff19723e */ /* 0x000fe200000010ff */
[-C--:B------:R-:W-:Y:S01]  /*31a0*/  FMUL R30, R30, R0.reuse ;  /* 0x000000001e1e7220 */ /* 0x080fe20000400000 */
[----:B------:R-:W-:Y:S01]  /*31b0*/  SHF.L.U64.HI R5, R17, 0x1, R16 ;  /* 0x0000000111057819 */ /* 0x000fe20000010210 */
[----:B------:R-:W-:Y:S01]  /*31c0*/  @P2 STG.E.U16 desc[UR12][R6.64], R24 ;  /* 0x0000001806002986 */ /* 0x000fe2000c10150c */
[----:B------:R-:W-:Y:S01]  /*31d0*/  ISETP.GT.AND P2, PT, R4, 0x8, P0 ;  /* 0x000000080400780c */ /* 0x000fe20000744270 */
[----:B------:R-:W-:Y:S01]  /*31e0*/  FMUL R31, R31, R0 ;  /* 0x000000001f1f7220 */ /* 0x000fe20000400000 */
[----:B------:R-:W-:Y:S01]  /*31f0*/  ISETP.GT.AND P1, PT, R3, 0x8, PT ;  /* 0x000000080300780c */ /* 0x000fe20003f24270 */
[----:B------:R-:W-:Y:S01]  /*3200*/  @P4 STG.E.U16 desc[UR12][R6.64+0x2], R25 ;  /* 0x0000021906004986 */ /* 0x000fe2000c10150c */
[----:B------:R-:W-:Y:S01]  /*3210*/  LEA R8, P4, R17, R6, 0x1 ;  /* 0x0000000611087211 */ /* 0x000fe200078808ff */
[-C--:B------:R-:W-:Y:S01]  /*3220*/  FMUL R32, R32, R0.reuse ;  /* 0x0000000020207220 */ /* 0x080fe20000400000 */
[C---:B------:R-:W-:Y:S01]  /*3230*/  ISETP.GT.AND P3, PT, R4.reuse, 0x8, P3 ;  /* 0x000000080400780c */ /* 0x040fe20001f64270 */
[-C--:B------:R-:W-:Y:S01]  /*3240*/  FMUL R33, R33, R0.reuse ;  /* 0x0000000021217220 */ /* 0x080fe20000400000 */
[----:B------:R-:W-:Y:S01]  /*3250*/  ISETP.GT.AND P0, PT, R3, 0x9, PT ;  /* 0x000000090300780c */ /* 0x000fe20003f04270 */
[----:B------:R-:W-:Y:S01]  /*3260*/  IMAD.X R9, R5, 0x1, R7, P4 ;  /* 0x0000000105097824 */ /* 0x000fe200020e0607 */
[----:B------:R-:W-:Y:S01]  /*3270*/  ISETP.GT.AND P5, PT, R4, RZ, P1 ;  /* 0x000000ff0400720c */ /* 0x000fe20000fa4270 */
[-C--:B------:R-:W-:Y:S01]  /*3280*/  FMUL R34, R34, R0.reuse ;  /* 0x0000000022227220 */ /* 0x080fe20000400000 */
[----:B------:R-:W-:Y:S01]  /*3290*/  ISETP.GT.AND P4, PT, R4, RZ, P0 ;  /* 0x000000ff0400720c */ /* 0x000fe20000784270 */
[----:B------:R-:W-:Y:S01]  /*32a0*/  FMUL R35, R35, R0 ;  /* 0x0000000023237220 */ /* 0x000fe20000400000 */
[----:B------:R-:W-:Y:S01]  /*32b0*/  F2FP.BF16.F32.PACK_AB R26, RZ, R26 ;  /* 0x0000001aff1a723e */ /* 0x000fe200000010ff */
[-C--:B------:R-:W-:Y:S01]  /*32c0*/  FMUL R36, R36, R0.reuse ;  /* 0x0000000024247220 */ /* 0x080fe20000400000 */
[----:B------:R-:W-:Y:S01]  /*32d0*/  F2FP.BF16.F32.PACK_AB R27, RZ, R27 ;  /* 0x0000001bff1b723e */ /* 0x000fe200000010ff */
[----:B------:R-:W-:Y:S01]  /*32e0*/  FMUL R37, R37, R0 ;  /* 0x0000000025257220 */ /* 0x000fe20000400000 */
[----:B------:R-:W-:Y:S01]  /*32f0*/  F2FP.BF16.F32.PACK_AB R28, RZ, R28 ;  /* 0x0000001cff1c723e */ /* 0x000fe200000010ff */
[----:B------:R-:W-:Y:S01]  /*3300*/  @P2 STG.E.U16 desc[UR12][R8.64], R26 ;  /* 0x0000001a08002986 */ /* 0x000fe2000c10150c */
[----:B------:R-:W-:Y:S01]  /*3310*/  F2FP.BF16.F32.PACK_AB R29, RZ, R29 ;  /* 0x0000001dff1d723e */ /* 0x000fe200000010ff */
[-C--:B------:R-:W-:Y:S01]  /*3320*/  FMUL R38, R38, R0.reuse ;  /* 0x0000000026267220 */ /* 0x080fe20000400000 */
[C---:B------:R-:W-:Y:S01]  /*3330*/  ISETP.GT.AND P1, PT, R4.reuse, 0x8, P1 ;  /* 0x000000080400780c */ /* 0x040fe20000f24270 */
[----:B------:R-:W-:Y:S01]  /*3340*/  @P3 STG.E.U16 desc[UR12][R8.64+0x2], R27 ;  /* 0x0000021b08003986 */ /* 0x000fe2000c10150c */
[----:B------:R-:W-:Y:S01]  /*3350*/  ISETP.GT.AND P3, PT, R3, 0x10, PT ;  /* 0x000000100300780c */ /* 0x000fe20003f64270 */
[-C--:B------:R-:W-:Y:S01]  /*3360*/  FMUL R39, R39, R0.reuse ;  /* 0x0000000027277220 */ /* 0x080fe20000400000 */
[----:B------:R-:W-:Y:S01]  /*3370*/  ISETP.GT.AND P2, PT, R4, 0x8, P0 ;  /* 0x000000080400780c */ /* 0x000fe20000744270 */
[----:B------:R-:W-:Y:S01]  /*3380*/  @P5 STG.E.U16 desc[UR12][R6.64+0x10], R28 ;  /* 0x0000101c06005986 */ /* 0x000fe2000c10150c */
[----:B------:R-:W-:Y:S01]  /*3390*/  ISETP.GT.AND P0, PT, R3, 0x11, PT ;  /* 0x000000110300780c */ /* 0x000fe20003f04270 */
[----:B------:R-:W-:Y:S01]  /*33a0*/  FMUL R40, R40, R0 ;  /* 0x0000000028287220 */ /* 0x000fe20000400000 */
[----:B------:R-:W-:Y:S01]  /*33b0*/  F2FP.BF16.F32.PACK_AB R30, RZ, R30 ;  /* 0x0000001eff1e723e */ /* 0x000fe200000010ff */
[----:B------:R-:W-:Y:S01]  /*33c0*/  @P4 STG.E.U16 desc[UR12][R6.64+0x12], R29 ;  /* 0x0000121d06004986 */ /* 0x000fe2000c10150c */
[C---:B------:R-:W-:Y:S01]  /*33d0*/  ISETP.GT.AND P4, PT, R4.reuse, RZ, P3 ;  /* 0x000000ff0400720c */ /* 0x040fe20001f84270 */
[-C--:B------:R-:W-:Y:S01]  /*33e0*/  FMUL R41, R41, R0.reuse ;  /* 0x0000000029297220 */ /* 0x080fe20000400000 */
[----:B------:R-:W-:Y:S01]  /*33f0*/  ISETP.GT.AND P5, PT, R4, RZ, P0 ;  /* 0x000000ff0400720c */ /* 0x000fe200007a4270 */
[----:B------:R-:W-:Y:S01]  /*3400*/  @P1 STG.E.U16 desc[UR12][R8.64+0x10], R30 ;  /* 0x0000101e08001986 */ /* 0x000fe2000c10150c */
[----:B------:R-:W-:Y:S01]  /*3410*/  F2FP.BF16.F32.PACK_AB R31, RZ, R31 ;  /* 0x0000001fff1f723e */ /* 0x000fe200000010ff */
[----:B------:R-:W-:Y:S01]  /*3420*/  FMUL R42, R42, R0 ;  /* 0x000000002a2a7220 */ /* 0x000fe20000400000 */
[----:B------:R-:W-:Y:S01]  /*3430*/  F2FP.BF16.F32.PACK_AB R32, RZ, R32 ;  /* 0x00000020ff20723e */ /* 0x000fe200000010ff */
[-C--:B------:R-:W-:Y:S01]  /*3440*/  FMUL R43, R43, R0.reuse ;  /* 0x000000002b2b7220 */ /* 0x080fe20000400000 */
[----:B------:R-:W-:Y:S01]  /*3450*/  F2FP.BF16.F32.PACK_AB R33, RZ, R33 ;  /* 0x00000021ff21723e */ /* 0x000fe200000010ff */
[----:B------:R-:W-:Y:S01]  /*3460*/  @P2 STG.E.U16 desc[UR12][R8.64+0x12], R31 ;  /* 0x0000121f08002986 */ /* 0x000fe2000c10150c */
[----:B------:R-:W-:Y:S01]  /*3470*/  ISETP.GT.AND P3, PT, R4, 0x8, P3 ;  /* 0x000000080400780c */ /* 0x000fe20001f64270 */
[-C--:B------:R-:W-:Y:S01]  /*3480*/  FMUL R44, R44, R0.reuse ;  /* 0x000000002c2c7220 */ /* 0x080fe20000400000 */
[----:B------:R-:W-:Y:S01]  /*3490*/  ISETP.GT.AND P1, PT, R3, 0x18, PT ;  /* 0x000000180300780c */ /* 0x000fe20003f24270 */
[----:B------:R-:W-:Y:S01]  /*34a0*/  @P4 STG.E.U16 desc[UR12][R6.64+0x20], R32 ;  /* 0x0000202006004986 */ /* 0x000fe2000c10150c */
[C---:B------:R-:W-:Y:S01]  /*34b0*/  ISETP.GT.AND P0, PT, R4.reuse, 0x8, P0 ;  /* 0x000000080400780c */ /* 0x040fe20000704270 */
[-C--:B------:R-:W-:Y:S01]  /*34c0*/  FMUL R45, R45, R0.reuse ;  /* 0x000000002d2d7220 */ /* 0x080fe20000400000 */
[----:B------:R-:W-:Y:S01]  /*34d0*/  ISETP.GT.AND P2, PT, R3, 0x19, PT ;  /* 0x000000190300780c */ /* 0x000fe20003f44270 */
[----:B------:R-:W-:Y:S01]  /*34e0*/  @P5 STG.E.U16 desc[UR12][R6.64+0x22], R33 ;  /* 0x0000222106005986 */ /* 0x000fe2000c10150c */
        /* <DEDUP_REMOVED lines=12> */
[----:B------:R-:W-:Y:S01]  /*35b0*/  ISETP.GT.AND P3, PT, R3, 0x20, PT ;  /* 0x000000200300780c */ /* 0x000fe20003f64270 */
[----:B------:R-:W-:Y:S01]  /*35c0*/  @P0 STG.E.U16 desc[UR12][R8.64+0x22], R35 ;  /* 0x0000222308000986 */ /* 0x000fe2000c10150c */
[C---:B------:R-:W-:Y:S01]  /*35d0*/  ISETP.GT.AND P1, PT, R4.reuse, 0x8, P1 ;  /* 0x000000080400780c */ /* 0x040fe20000f24270 */
[-C--:B------:R-:W-:Y:S01]  /*35e0*/  FMUL R51, R51, R0.reuse ;  /* 0x0000000033337220 */ /* 0x080fe20000400000 */
[----:B------:R-:W-:Y:S01]  /*35f0*/  ISETP.GT.AND P0, PT, R3, 0x21, PT ;  /* 0x000000210300780c */ /* 0x000fe20003f04270 */
[----:B------:R-:W-:Y:S01]  /*3600*/  @P4 STG.E.U16 desc[UR12][R6.64+0x30], R36 ;  /* 0x0000302406004986 */ /* 0x000fe2000c10150c */
[----:B------:R-:W-:Y:S01]  /*3610*/  ISETP.GT.AND P2, PT, R4, 0x8, P2 ;  /* 0x000000080400780c */ /* 0x000fe20001744270 */
[-C--:B------:R-:W-:Y:S01]  /*3620*/  FMUL R52, R52, R0.reuse ;  /* 0x0000000034347220 */ /* 0x080fe20000400000 */
[C---:B------:R-:W-:Y:S01]  /*3630*/  ISETP.GT.AND P4, PT, R4.reuse, RZ, P3 ;  /* 0x000000ff0400720c */ /* 0x040fe20001f84270 */
[----:B------:R-:W-:Y:S01]  /*3640*/  @P5 STG.E.U16 desc[UR12][R6.64+0x32], R37 ;  /* 0x0000322506005986 */ /* 0x000fe2000c10150c */
        /* <DEDUP_REMOVED lines=8> */
[----:B------:R-:W-:-:S02]  /*36d0*/  F2FP.BF16.F32.PACK_AB R41, RZ, R41 ;  /* 0x00000029ff29723e */ /* 0x000fc400000010ff */
[C---:B------:R-:W-:Y:S01]  /*36e0*/  ISETP.GT.AND P3, PT, R4.reuse, 0x8, P3 ;  /* 0x000000080400780c */ /* 0x040fe20001f64270 */
[----:B------:R-:W-:Y:S01]  /*36f0*/  @P2 STG.E.U16 desc[UR12][R8.64+0x32], R39 ;  /* 0x0000322708002986 */ /* 0x000fe2000c10150c */
[----:B------:R-:W-:Y:S02]  /*3700*/  ISETP.GT.AND P0, PT, R4, 0x8, P0 ;  /* 0x000000080400780c */ /* 0x000fe40000704270 */
[----:B------:R-:W-:Y:S01]  /*3710*/  F2FP.BF16.F32.PACK_AB R42, RZ, R42 ;  /* 0x0000002aff2a723e */ /* 0x000fe200000010ff */
[----:B------:R-:W-:Y:S01]  /*3720*/  @P4 STG.E.U16 desc[UR12][R6.64+0x40], R40 ;  /* 0x0000402806004986 */ /* 0x000fe2000c10150c */
[C---:B------:R-:W-:Y:S02]  /*3730*/  ISETP.GT.AND P4, PT, R3.reuse, 0x28, PT ;  /* 0x000000280300780c */ /* 0x040fe40003f84270 */
[----:B------:R-:W-:Y:S01]  /*3740*/  F2FP.BF16.F32.PACK_AB R43, RZ, R43 ;  /* 0x0000002bff2b723e */ /* 0x000fe200000010ff */
[----:B------:R-:W-:Y:S01]  /*3750*/  @P5 STG.E.U16 desc[UR12][R6.64+0x42], R41 ;  /* 0x0000422906005986 */ /* 0x000fe2000c10150c */
[----:B------:R-:W-:-:S02]  /*3760*/  ISETP.GT.AND P5, PT, R3, 0x29, PT ;  /* 0x000000290300780c */ /* 0x000fc40003fa4270 */
[C---:B------:R-:W-:Y:S01]  /*3770*/  ISETP.GT.AND P1, PT, R4.reuse, RZ, P4 ;  /* 0x000000ff0400720c */ /* 0x040fe20002724270 */
[----:B------:R-:W-:Y:S01]  /*3780*/  @P3 STG.E.U16 desc[UR12][R8.64+0x40], R42 ;  /* 0x0000402a08003986 */ /* 0x000fe2000c10150c */
[----:B------:R-:W-:Y:S02]  /*3790*/  ISETP.GT.AND P6, PT, R4, RZ, P5 ;  /* 0x000000ff0400720c */ /* 0x000fe40002fc4270 */
[----:B------:R-:W-:Y:S01]  /*37a0*/  F2FP.BF16.F32.PACK_AB R44, RZ, R44 ;  /* 0x0000002cff2c723e */ /* 0x000fe200000010ff */
[----:B------:R-:W-:Y:S01]  /*37b0*/  @P0 STG.E.U16 desc[UR12][R8.64+0x42], R43 ;  /* 0x0000422b08000986 */ /* 0x000fe2000c10150c */
[C---:B------:R-:W-:Y:S02]  /*37c0*/  ISETP.GT.AND P3, PT, R3.reuse, 0x30, PT ;  /* 0x000000300300780c */ /* 0x040fe40003f64270 */
[C---:B------:R-:W-:Y:S02]  /*37d0*/  ISETP.GT.AND P2, PT, R3.reuse, 0x31, PT ;  /* 0x000000310300780c */ /* 0x040fe40003f44270 */
[----:B------:R-:W-:-:S02]  /*37e0*/  ISETP.GT.AND P0, PT, R3, 0x39, PT ;  /* 0x000000390300780c */ /* 0x000fc40003f04270 */
[C---:B------:R-:W-:Y:S01]  /*37f0*/  ISETP.GT.AND P4, PT, R4.reuse, 0x8, P4 ;  /* 0x000000080400780c */ /* 0x040fe20002784270 */
[----:B------:R-:W-:Y:S01]  /*3800*/  @P1 STG.E.U16 desc[UR12][R6.64+0x50], R44 ;  /* 0x0000502c06001986 */ /* 0x000fe2000c10150c */
[----:B------:R-:W-:Y:S01]  /*3810*/  ISETP.GT.AND P1, PT, R3, 0x38, PT ;  /* 0x000000380300780c */ /* 0x000fe20003f24270 */
[----:B------:R-:W-:Y:S01]  /*3820*/  @P6 IMAD.MOV.U32 R2, RZ, RZ, R6 ;  /* 0x000000ffff026224 */ /* 0x000fe200078e0006 */
[----:B------:R-:W-:Y:S01]  /*3830*/  F2FP.BF16.F32.PACK_AB R45, RZ, R45 ;  /* 0x0000002dff2d723e */ /* 0x000fe200000010ff */
[----:B------:R-:W-:Y:S01]  /*3840*/  @P6 IMAD.MOV.U32 R3, RZ, RZ, R7 ;  /* 0x000000ffff036224 */ /* 0x000fe200078e0007 */
[----:B------:R-:W-:Y:S02]  /*3850*/  F2FP.BF16.F32.PACK_AB R46, RZ, R46 ;  /* 0x0000002eff2e723e */ /* 0x000fe400000010ff */
[----:B------:R-:W-:Y:S02]  /*3860*/  F2FP.BF16.F32.PACK_AB R47, RZ, R47 ;  /* 0x0000002fff2f723e */ /* 0x000fe400000010ff */
[----:B------:R0:W-:Y:S01]  /*3870*/  @P6 STG.E.U16 desc[UR12][R2.64+0x52], R45 ;  /* 0x0000522d02006986 */ /* 0x0001e2000c10150c */
[----:B------:R-:W-:-:S02]  /*3880*/  ISETP.GT.AND P6, PT, R4, 0x8, P5 ;  /* 0x000000080400780c */ /* 0x000fc40002fc4270 */
[C---:B------:R-:W-:Y:S02]  /*3890*/  ISETP.GT.AND P5, PT, R4.reuse, RZ, P3 ;  /* 0x000000ff0400720c */ /* 0x040fe40001fa4270 */
[----:B------:R-:W-:Y:S02]  /*38a0*/  ISETP.GT.AND P3, PT, R4, 0x8, P3 ;  /* 0x000000080400780c */ /* 0x000fe40001f64270 */
[----:B------:R-:W-:Y:S02]  /*38b0*/  F2FP.BF16.F32.PACK_AB R48, RZ, R48 ;  /* 0x00000030ff30723e */ /* 0x000fe400000010ff */
[----:B------:R-:W-:Y:S02]  /*38c0*/  F2FP.BF16.F32.PACK_AB R49, RZ, R49 ;  /* 0x00000031ff31723e */ /* 0x000fe400000010ff */
[----:B------:R-:W-:Y:S01]  /*38d0*/  F2FP.BF16.F32.PACK_AB R50, RZ, R50 ;  /* 0x00000032ff32723e */ /* 0x000fe200000010ff */
[----:B0-----:R-:W-:Y:S01]  /*38e0*/  @P4 IMAD.MOV.U32 R2, RZ, RZ, R8 ;  /* 0x000000ffff024224 */ /* 0x001fe200078e0008 */
[----:B------:R-:W-:Y:S01]  /*38f0*/  F2FP.BF16.F32.PACK_AB R51, RZ, R51 ;  /* 0x00000033ff33723e */ /* 0x000fe200000010ff */
[----:B------:R-:W-:Y:S01]  /*3900*/  @P4 IMAD.MOV.U32 R3, RZ, RZ, R9 ;  /* 0x000000ffff034224 */ /* 0x000fe200078e0009 */
[----:B------:R-:W-:-:S02]  /*3910*/  F2FP.BF16.F32.PACK_AB R52, RZ, R52 ;  /* 0x00000034ff34723e */ /* 0x000fc400000010ff */
[----:B------:R-:W-:Y:S02]  /*3920*/  F2FP.BF16.F32.PACK_AB R53, RZ, R53 ;  /* 0x00000035ff35723e */ /* 0x000fe400000010ff */
[----:B------:R0:W-:Y:S01]  /*3930*/  @P4 STG.E.U16 desc[UR12][R2.64+0x50], R46 ;  /* 0x0000502e02004986 */ /* 0x0001e2000c10150c */
[C---:B------:R-:W-:Y:S02]  /*3940*/  ISETP.GT.AND P4, PT, R4.reuse, RZ, P2 ;  /* 0x000000ff0400720c */ /* 0x040fe40001784270 */
[----:B------:R-:W-:Y:S02]  /*3950*/  ISETP.GT.AND P2, PT, R4, 0x8, P2 ;  /* 0x000000080400780c */ /* 0x000fe40001744270 */
[----:B------:R-:W-:Y:S01]  /*3960*/  F2FP.BF16.F32.PACK_AB R54, RZ, R54 ;  /* 0x00000036ff36723e */ /* 0x000fe200000010ff */
[----:B0-----:R-:W-:Y:S02]  /*3970*/  @P6 IMAD.MOV.U32 R2, RZ, RZ, R8 ;  /* 0x000000ffff026224 */ /* 0x001fe400078e0008 */
[----:B------:R-:W-:-:S05]  /*3980*/  @P6 IMAD.MOV.U32 R3, RZ, RZ, R9 ;  /* 0x000000ffff036224 */ /* 0x000fca00078e0009 */
[----:B------:R0:W-:Y:S01]  /*3990*/  @P6 STG.E.U16 desc[UR12][R2.64+0x52], R47 ;  /* 0x0000522f02006986 */ /* 0x0001e2000c10150c */
[C---:B------:R-:W-:Y:S02]  /*39a0*/  ISETP.GT.AND P6, PT, R4.reuse, RZ, P0 ;  /* 0x000000ff0400720c */ /* 0x040fe400007c4270 */
[----:B------:R-:W-:Y:S01]  /*39b0*/  ISETP.GT.AND P0, PT, R4, 0x8, P0 ;  /* 0x000000080400780c */ /* 0x000fe20000704270 */
[----:B0-----:R-:W-:Y:S02]  /*39c0*/  @P5 IMAD.MOV.U32 R2, RZ, RZ, R6 ;  /* 0x000000ffff025224 */ /* 0x001fe400078e0006 */
[----:B------:R-:W-:-:S05]  /*39d0*/  @P5 IMAD.MOV.U32 R3, RZ, RZ, R7 ;  /* 0x000000ffff035224 */ /* 0x000fca00078e0007 */
[----:B------:R0:W-:Y:S01]  /*39e0*/  @P5 STG.E.U16 desc[UR12][R2.64+0x60], R48 ;  /* 0x0000603002005986 */ /* 0x0001e2000c10150c */
[C---:B------:R-:W-:Y:S02]  /*39f0*/  ISETP.GT.AND P5, PT, R4.reuse, RZ, P1 ;  /* 0x000000ff0400720c */ /* 0x040fe40000fa4270 */
[----:B------:R-:W-:Y:S01]  /*3a00*/  ISETP.GT.AND P1, PT, R4, 0x8, P1 ;  /* 0x000000080400780c */ /* 0x000fe20000f24270 */
[----:B0-----:R-:W-:Y:S02]  /*3a10*/  @P4 IMAD.MOV.U32 R2, RZ, RZ, R6 ;  /* 0x000000ffff024224 */ /* 0x001fe400078e0006 */
[----:B------:R-:W-:-:S05]  /*3a20*/  @P4 IMAD.MOV.U32 R3, RZ, RZ, R7 ;  /* 0x000000ffff034224 */ /* 0x000fca00078e0007 */
[----:B------:R0:W-:Y:S02]  /*3a30*/  @P4 STG.E.U16 desc[UR12][R2.64+0x62], R49 ;  /* 0x0000623102004986 */ /* 0x0001e4000c10150c */
        /* <DEDUP_REMOVED lines=8> */
[----:B------:R0:W-:Y:S04]  /*3ac0*/  @P5 STG.E.U16 desc[UR12][R2.64+0x70], R52 ;  /* 0x0000703402005986 */ /* 0x0001e8000c10150c */
[----:B------:R1:W-:Y:S01]  /*3ad0*/  @P6 STG.E.U16 desc[UR12][R6.64+0x72], R53 ;  /* 0x0000723506006986 */ /* 0x0003e2000c10150c */
[----:B0-----:R-:W-:Y:S02]  /*3ae0*/  @P1 IMAD.MOV.U32 R2, RZ, RZ, R8 ;  /* 0x000000ffff021224 */ /* 0x001fe400078e0008 */
[----:B------:R-:W-:-:S05]  /*3af0*/  @P1 IMAD.MOV.U32 R3, RZ, RZ, R9 ;  /* 0x000000ffff031224 */ /* 0x000fca00078e0009 */
[----:B------:R1:W-:Y:S01]  /*3b00*/  @P1 STG.E.U16 desc[UR12][R2.64+0x70], R54 ;  /* 0x0000703602001986 */ /* 0x0003e2000c10150c */
[----:B------:R-:W-:Y:S05]  /*3b10*/  @!P0 EXIT ;  /* 0x000000000000894d */ /* 0x000fea0003800000 */
[----:B------:R-:W-:-:S05]  /*3b20*/  F2FP.BF16.F32.PACK_AB R0, RZ, R0 ;  /* 0x00000000ff00723e */ /* 0x000fca00000010ff */
[----:B------:R-:W-:Y:S01]  /*3b30*/  STG.E.U16 desc[UR12][R8.64+0x72], R0 ;  /* 0x0000720008007986 */ /* 0x000fe2000c10150c */
[----:B------:R-:W-:Y:S05]  /*3b40*/  EXIT ;  /* 0x000000000000794d */ /* 0x000fea0003800000 */
.L_x_14:
[----:B------:R-:W-:-:S13]  /*3b50*/  ISETP.NE.AND P0, PT, R15, RZ, PT ;  /* 0x000000ff0f00720c */ /* 0x000fda0003f05270 */
[----:B------:R-:W-:Y:S05]  /*3b60*/  @P0 EXIT ;  /* 0x000000000000094d */ /* 0x000fea0003800000 */
[----:B------:R-:W-:Y:S01]  /*3b70*/  ELECT P0, URZ, PT ;  /* 0x00000000003f782f */ /* 0x000fe20003800000 */
[----:B------:R-:W-:-:S12]  /*3b80*/  BSSY B0, `(.L_x_89) ;  /* 0x0000073000007945 */ /* 0x000fd80003800000 */
[----:B------:R-:W-:Y:S05]  /*3b90*/  @!P0 BRA `(.L_x_90) ;  /* 0x0000000400c48947 */ /* 0x000fea0003800000 */
[----:B------:R-:W-:-:S13]  /*3ba0*/  ISETP.GE.AND P0, PT, R11, 0x1, PT ;  /* 0x000000010b00780c */ /* 0x000fda0003f06270 */
[----:B------:R-:W-:Y:S05]  /*3bb0*/  @!P0 BRA `(.L_x_90) ;  /* 0x0000000400bc8947 */ /* 0x000fea0003800000 */
[----:B------:R-:W3:Y:S01]  /*3bc0*/  S2R R12, SR_CgaCtaId ;  /* 0x00000000000c7919 */ /* 0x000ee20000008800 */
[----:B------:R-:W-:Y:S01]  /*3bd0*/  IMAD.SHL.U32 R21, R7, 0x40, RZ ;  /* 0x0000004007157824 */ /* 0x000fe200078e00ff */
[----:B------:R-:W-:Y:S01]  /*3be0*/  ULDC UR4, c[0x0][0x384] ;  /* 0x0000e10000047ab9 */ /* 0x000fe20000000800 */
[----:B------:R-:W-:Y:S01]  /*3bf0*/  LOP3.LUT P0, RZ, R6, 0x1f, RZ, 0xc0, !PT ;  /* 0x0000001f06ff7812 */ /* 0x000fe2000780c0ff */
[----:B-----5:R-:W-:Y:S01]  /*3c00*/  IMAD R0, R16, R17, RZ ;  /* 0x0000001110007224 */ /* 0x020fe200078e02ff */
[----:B------:R-:W-:Y:S01]  /*3c10*/  ULDC UR5, c[0x0][0x388] ;  /* 0x0000e20000057ab9 */ /* 0x000fe20000000800 */
[----:B------:R-:W-:Y:S01]  /*3c20*/  IMAD.HI.U32 R3, R21, UR4, RZ ;  /* 0x0000000415037c27 */ /* 0x000fe2000f8e00ff */
[C---:B------:R-:W-:Y:S02]  /*3c30*/  ISETP.NE.AND P1, PT, R10.reuse, RZ, PT ;  /* 0x000000ff0a00720c */ /* 0x040fe40003f25270 */
[----:B------:R-:W-:Y:S01]  /*3c40*/  ISETP.NE.OR P0, PT, R10, RZ, !P0 ;  /* 0x000000ff0a00720c */ /* 0x000fe20004705670 */
[----:B------:R-:W-:Y:S01]  /*3c50*/  IMAD.SHL.U32 R20, R9, 0x40, RZ ;  /* 0x0000004009147824 */ /* 0x000fe200078e00ff */
[----:B------:R-:W-:Y:S01]  /*3c60*/  LOP3.LUT R23, R4, 0x2, RZ, 0xfc, !PT ;  /* 0x0000000204177812 */ /* 0x000fe200078efcff */
[----:B------:R-:W-:Y:S01]  /*3c70*/  IMAD R6, R13, R0, 0x1 ;  /* 0x000000010d067424 */ /* 0x000fe200078e0200 */
[----:B------:R-:W-:Y:S01]  /*3c80*/  CS2R R8, SRZ ;  /* 0x0000000000087805 */ /* 0x000fe2000001ff00 */
[----:B------:R-:W-:Y:S01]  /*3c90*/  IMAD.MOV.U32 R5, RZ, RZ, 0x1 ;  /* 0x00000001ff057424 */ /* 0x000fe200078e00ff */
[----:B------:R-:W-:Y:S01]  /*3ca0*/  SHF.R.U32.HI R3, RZ, UR5, R3 ;  /* 0x00000005ff037c19 */ /* 0x000fe20008011603 */
[----:B------:R-:W-:-:S02]  /*3cb0*/  IMAD.MOV.U32 R7, RZ, RZ, RZ ;  /* 0x000000ffff077224 */ /* 0x000fc400078e00ff */
[----:B------:R-:W-:Y:S02]  /*3cc0*/  IMAD.MOV.U32 R10, RZ, RZ, RZ ;  /* 0x000000ffff0a7224 */ /* 0x000fe400078e00ff */
[C---:B---3--:R-:W-:Y:S02]  /*3cd0*/  IMAD.SHL.U32 R2, R12.reuse, 0x800, RZ ;  /* 0x000008000c027824 */ /* 0x048fe400078e00ff */
[----:B------:R-:W-:-:S03]  /*3ce0*/  IMAD.SHL.U32 R0, R12, 0x20, RZ ;  /* 0x000000200c007824 */ /* 0x000fc600078e00ff */
[----:B------:R-:W-:-:S07]  /*3cf0*/  LOP3.LUT R2, R2, 0x800, RZ, 0xc0, !PT ;  /* 0x0000080002027812 */ /* 0x000fce00078ec0ff */
.L_x_94:
[----:B------:R-:W0:Y:S01]  /*3d00*/  S2R R15, SR_CgaCtaId ;  /* 0x00000000000f7919 */ /* 0x000e220000008800 */
[----:B------:R-:W-:-:S04]  /*3d10*/  MOV R12, 0x400 ;  /* 0x00000400000c7802 */ /* 0x000fc80000000f00 */
[----:B0-----:R-:W-:Y:S02]  /*3d20*/  LEA R22, R15, R12, 0x18 ;  /* 0x0000000c0f167211 */ /* 0x001fe400078ec0ff */
[----:B------:R-:W-:-:S03]  /*3d30*/  SHF.L.U32 R12, R5, 0x1f, RZ ;  /* 0x0000001f050c7819 */ /* 0x000fc600000006ff */
[----:B------:R-:W-:-:S07]  /*3d40*/  IMAD R15, R7, 0x8, R22 ;  /* 0x00000008070f7824 */ /* 0x000fce00078e0216 */
.L_x_91:
[----:B0-----:R0:W1:Y:S02]  /*3d50*/  SYNCS.PHASECHK.TRANS64.TRYWAIT P2, [R15+URZ+0x38070], R12 ;  /* 0x0380700c0f0075a7 */ /* 0x001064000804017f */
[----:B-1----:R-:W-:Y:S05]  /*3d60*/  @!P2 NANOSLEEP.SYNCS 0x989680 ;  /* 0x009896800000a95d */ /* 0x002fea0003900000 */
[----:B------:R-:W1:Y:S02]  /*3d70*/  @!P2 SYNCS.PHASECHK.TRANS64 P2, [R15+URZ+0x38070], R12 ;  /* 0x0380700c0f00a5a7 */ /* 0x000e64000804007f */
[----:B-1----:R-:W-:Y:S05]  /*3d80*/  @!P2 BRA `(.L_x_91) ;  /* 0xfffffffc00f0a947 */ /* 0x002fea000383ffff */
[----:B0-----:R-:W0:Y:S02]  /*3d90*/  @!P1 LDC R12, c[0x0][0x500] ;  /* 0x00014000ff0c9b82 */ /* 0x001e240000000800 */
[----:B0-----:R0:W-:Y:S02]  /*3da0*/  @!P1 SYNCS.ARRIVE.TRANS64 RZ, [R15+URZ+0x38000], R12 ;  /* 0x0380000c0fff99a7 */ /* 0x0011e4000800003f */
[----:B0-----:R-:W-:-:S04]  /*3db0*/  PRMT R12, R23, 0x9910, RZ ;  /* 0x00009910170c7816 */ /* 0x001fc800000000ff */
[----:B------:R-:W-:-:S13]  /*3dc0*/  ISETP.NE.AND P2, PT, R12, 0x2, PT ;  /* 0x000000020c00780c */ /* 0x000fda0003f45270 */
[----:B------:R-:W-:Y:S05]  /*3dd0*/  @P2 BRA `(.L_x_92) ;  /* 0x0000000000042947 */ /* 0x000fea0003800000 */
[----:B------:R-:W-:Y:S01]  /*3de0*/  BPT.TRAP 0x1 ;  /* 0x000000040000795c */ /* 0x000fe20000300000 */
.L_x_92:
[----:B------:R-:W-:Y:S05]  /*3df0*/  @P0 BRA `(.L_x_93) ;  /* 0x0000000000040947 */ /* 0x000fea0003800000 */
[----:B------:R-:W-:Y:S01]  /*3e00*/  BPT.TRAP 0x1 ;  /* 0x000000040000795c */ /* 0x000fe20000300000 */
.L_x_93:
[----:B------:R-:W0:Y:S01]  /*3e10*/  LDC R14, c[0x0][0x380] ;  /* 0x0000e000ff0e7b82 */ /* 0x000e220000000800 */
[----:B------:R-:W-:Y:S01]  /*3e20*/  R2UR UR4, R3 ;  /* 0x00000000030472ca */ /* 0x000fe200000e0000 */
[----:B------:R-:W-:Y:S01]  /*3e30*/  IMAD R12, R7, 0x1000, R2 ;  /* 0x00001000070c7824 */ /* 0x000fe200078e0202 */
[----:B------:R-:W-:Y:S01]  /*3e40*/  R2UR UR8, R21 ;  /* 0x00000000150872ca */ /* 0x000fe200000e0000 */
[----:B------:R-:W-:Y:S01]  /*3e50*/  ULDC UR20, c[0x0][0x38c] ;  /* 0x0000e30000147ab9 */ /* 0x000fe20000000800 */
[----:B------:R-:W-:Y:S01]  /*3e60*/  R2UR UR17, R15 ;  /* 0x000000000f1172ca */ /* 0x000fe200000e0000 */
[----:B------:R-:W-:Y:S01]  /*3e70*/  IMAD R12, R12, 0x2, R22 ;  /* 0x000000020c0c7824 */ /* 0x000fe200078e0216 */
[----:B------:R-:W-:Y:S01]  /*3e80*/  UISETP.NE.AND UP0, UPT, UR20, 0x1, UPT ;  /* 0x000000011400788c */ /* 0x000fe2000bf05270 */
[----:B------:R-:W1:Y:S01]  /*3e90*/  LDC.64 R16, c[0x0][0x3b8] ;  /* 0x0000ee00ff107b82 */ /* 0x000e620000000a00 */
[C---:B------:R-:W-:Y:S01]  /*3ea0*/  R2UR UR18, R10.reuse ;  /* 0x000000000a1272ca */ /* 0x040fe200000e0000 */
[----:B------:R-:W-:Y:S01]  /*3eb0*/  VIADD R10, R10, 0x1 ;  /* 0x000000010a0a7836 */ /* 0x000fe20000000000 */
[----:B------:R-:W-:Y:S01]  /*3ec0*/  R2UR UR9, R12 ;  /* 0x000000000c0972ca */ /* 0x000fe200000e0000 */
[----:B------:R-:W-:Y:S01]  /*3ed0*/  VIADD R6, R6, 0xffffffff ;  /* 0xffffffff06067836 */ /* 0x000fe20000000000 */
[----:B------:R-:W-:Y:S01]  /*3ee0*/  R2UR UR5, R22 ;  /* 0x00000000160572ca */ /* 0x000fe200000e0000 */
[----:B------:R-:W-:Y:S01]  /*3ef0*/  ULDC.64 UR26, c[0x0][0x198] ;  /* 0x00006600001a7ab9 */ /* 0x000fe20000000a00 */
[----:B------:R-:W-:Y:S01]  /*3f00*/  R2UR UR16, R7 ;  /* 0x00000000071072ca */ /* 0x000fe200000e0000 */
[----:B------:R-:W1:Y:S01]  /*3f10*/  LDC.64 R18, c[0x0][0x3d8] ;  /* 0x0000f600ff127b82 */ /* 0x000e620000000a00 */
[----:B------:R-:W-:Y:S01]  /*3f20*/  R2UR UR12, R9 ;  /* 0x00000000090c72ca */ /* 0x000fe200000e0000 */
[----:B------:R-:W-:Y:S01]  /*3f30*/  @UP0 ULDC.64 UR10, c[0x0][0x390] ;  /* 0x0000e400000a0ab9 */ /* 0x000fe20000000a00 */
[----:B------:R-:W-:Y:S01]  /*3f40*/  R2UR UR13, R8 ;  /* 0x00000000080d72ca */ /* 0x000fe200000e0000 */
[----:B------:R-:W-:Y:S01]  /*3f50*/  ULDC.64 UR14, c[0x0][0x3b0] ;  /* 0x0000ec00000e7ab9 */ /* 0x000fe20000000a00 */
[----:B------:R-:W-:Y:S01]  /*3f60*/  ULDC.64 UR22, c[0x0][0x3d0] ;  /* 0x0000f40000167ab9 */ /* 0x000fe20000000a00 */
[----:B------:R-:W-:Y:S01]  /*3f70*/  USHF.L.U32 UR18, UR18, 0x6, URZ ;  /* 0x0000000612127899 */ /* 0x000fe2000800063f */
[----:B------:R-:W-:Y:S01]  /*3f80*/  ISETP.GT.AND P5, PT, R6, 0x1, PT ;  /* 0x000000010600780c */ /* 0x000fe20003fa4270 */
[----:B------:R-:W-:Y:S01]  /*3f90*/  UIADD3 UR17, UR17, 0x38000, URZ ;  /* 0x0003800011117890 */ /* 0x000fe2000fffe03f */
[----:B0-----:R-:W-:Y:S01]  /*3fa0*/  ISETP.NE.AND P2, PT, R14, 0x1, PT ;  /* 0x000000010e00780c */ /* 0x001fe20003f45270 */
[----:B------:R-:W-:Y:S01]  /*3fb0*/  VIADD R7, R7, 0x1 ;  /* 0x0000000107077836 */ /* 0x000fe20000000000 */
[----:B------:R-:W-:Y:S01]  /*3fc0*/  UMOV UR28, 0x30000 ;  /* 0x00030000001c7882 */ /* 0x000fe20000000000 */
[----:B------:R-:W-:Y:S01]  /*3fd0*/  ULEA UR16, UR16, UR5, 0xd ;  /* 0x0000000510107291 */ /* 0x000fe2000f8e683f */
[----:B------:R-:W-:-:S02]  /*3fe0*/  UMOV UR24, 0x0 ;  /* 0x0000000000187882 */ /* 0x000fc40000000000 */
[----:B------:R-:W-:Y:S01]  /*3ff0*/  ISETP.NE.AND P4, PT, R7, 0xe, PT ;  /* 0x0000000e0700780c */ /* 0x000fe20003f85270 */
[----:B------:R-:W-:-:S03]  /*4000*/  UMOV UR25, 0x10000000 ;  /* 0x1000000000197882 */ /* 0x000fc60000000000 */
[----:B------:R-:W-:-:S03]  /*4010*/  SEL R7, R7, RZ, P4 ;  /* 0x000000ff07077207 */ /* 0x000fc60002000000 */
[----:B------:R-:W-:Y:S01]  /*4020*/  @P2 IMAD.U32 R24, RZ, RZ, UR4 ;  /* 0x00000004ff182e24 */ /* 0x000fe2000f8e00ff */
[----:B------:R-:W-:Y:S01]  /*4030*/  UIADD3 UR4, UP1, UR26, 0xf0, URZ ;  /* 0x000000f01a047890 */ /* 0x000fe2000ff3e03f */
[----:B-1----:R-:W-:Y:S01]  /*4040*/  IMAD R12, R9, R16, R18 ;  /* 0x00000010090c7224 */ /* 0x002fe200078e0212 */
[----:B------:R-:W-:Y:S01]  /*4050*/  UIADD3 UR26, UP2, UR26, 0x1f0, URZ ;  /* 0x000001f01a1a7890 */ /* 0x000fe2000ff5e03f */
[----:B------:R-:W-:Y:S01]  /*4060*/  IMAD R15, R8, R17, R19 ;  /* 0x00000011080f7224 */ /* 0x000fe200078e0213 */
[----:B------:R-:W-:Y:S01]  /*4070*/  @P2 R2UR UR8, R24 ;  /* 0x00000000180822ca */ /* 0x000fe200000e0000 */
[----:B------:R-:W-:Y:S01]  /*4080*/  UIADD3.X UR5, URZ, UR27, URZ, UP1, !UPT ;  /* 0x0000001b3f057290 */ /* 0x000fe20008ffe43f */
[----:B------:R-:W-:Y:S01]  /*4090*/  ISETP.NE.AND P2, PT, R10, R13, PT ;  /* 0x0000000d0a00720c */ /* 0x000fe20003f45270 */
[----:B------:R-:W-:Y:S01]  /*40a0*/  UIADD3.X UR27, URZ, UR27, URZ, UP2, !UPT ;  /* 0x0000001b3f1b7290 */ /* 0x000fe200097fe43f */
[----:B------:R-:W-:Y:S02]  /*40b0*/  PRMT R12, R12, 0x40, R15 ;  /* 0x000000400c0c7816 */ /* 0x000fe4000000000f */
[----:B------:R-:W0:Y:S01]  /*40c0*/  LDC R15, c[0x0][0x3c8] ;  /* 0x0000f200ff0f7b82 */ /* 0x000e220000000800 */
[----:B------:R-:W-:-:S02]  /*40d0*/  SEL R16, RZ, 0x1, P4 ;  /* 0x00000001ff107807 */ /* 0x000fc40002000000 */
[----:B------:R-:W-:Y:S02]  /*40e0*/  SEL R10, R10, RZ, P2 ;  /* 0x000000ff0a0a7207 */ /* 0x000fe40001000000 */
[----:B------:R-:W-:Y:S02]  /*40f0*/  LOP3.LUT R5, R5, R16, RZ, 0x3c, !PT ;  /* 0x0000001005057212 */ /* 0x000fe400078e3cff */
[----:B------:R-:W-:Y:S02]  /*4100*/  UIADD3 UR6, -UR8, URZ, URZ ;  /* 0x0000003f08067290 */ /* 0x000fe4000fffe13f */
[----:B------:R-:W-:-:S04]  /*4110*/  UMOV UR21, UR8 ;  /* 0x0000000800157c82 */ /* 0x000fc80008000000 */
[----:B------:R-:W-:Y:S01]  /*4120*/  IMAD R14, R14, UR6, R21 ;  /* 0x000000060e0e7c24 */ /* 0x000fe2000f8e0215 */
[----:B------:R-:W-:Y:S01]  /*4130*/  UIMAD.WIDE.U32 UR6, UR8, UR10, URZ ;  /* 0x0000000a080672a5 */ /* 0x000fe2000f8e003f */
[----:B------:R-:W-:-:S03]  /*4140*/  R2UR UR10, R20 ;  /* 0x00000000140a72ca */ /* 0x000fc600000e0000 */
[----:B------:R-:W-:Y:S01]  /*4150*/  @UP0 USHF.R.U32.HI UR21, URZ, UR11, UR7 ;  /* 0x0000000b3f150299 */ /* 0x000fe20008011607 */
[----:B------:R-:W-:Y:S01]  /*4160*/  R2UR UR19, R14 ;  /* 0x000000000e1372ca */ /* 0x000fe200000e0000 */
[----:B------:R-:W-:Y:S01]  /*4170*/  VIADD R14, R9, 0x1 ;  /* 0x00000001090e7836 */ /* 0x000fe20000000000 */
[----:B------:R-:W-:Y:S01]  /*4180*/  R2UR UR7, R12 ;  /* 0x000000000c0772ca */ /* 0x000fe200000e0000 */
[----:B------:R-:W-:Y:S01]  /*4190*/  @P2 IMAD.MOV R14, RZ, RZ, R9 ;  /* 0x000000ffff0e2224 */ /* 0x000fe200078e0209 */
[----:B------:R-:W-:Y:S01]  /*41a0*/  R2UR UR11, R0 ;  /* 0x00000000000b72ca */ /* 0x000fe200000e0000 */
[----:B------:R-:W-:Y:S01]  /*41b0*/  UIADD3 UR6, -UR21, URZ, URZ ;  /* 0x0000003f15067290 */ /* 0x000fe2000fffe13f */
[----:B------:R-:W-:Y:S02]  /*41c0*/  VIADD R12, R8, 0x1 ;  /* 0x00000001080c7836 */ /* 0x000fe40000000000 */
[----:B0-----:R-:W-:Y:S01]  /*41d0*/  ISETP.NE.AND P3, PT, R14, R15, PT ;  /* 0x0000000f0e00720c */ /* 0x001fe20003f65270 */
[----:B------:R-:W-:-:S02]  /*41e0*/  UIMAD UR20, UR20, UR6, UR8 ;  /* 0x00000006141472a4 */ /* 0x000fc4000f8e0208 */
[----:B------:R-:W-:Y:S01]  /*41f0*/  UIADD3 UR8, UR9, 0x1c000, URZ ;  /* 0x0001c00009087890 */ /* 0x000fe2000fffe03f */
[----:B------:R-:W-:Y:S01]  /*4200*/  SEL R9, R14, RZ, P3 ;  /* 0x000000ff0e097207 */ /* 0x000fe20001800000 */
[----:B------:R-:W-:Y:S02]  /*4210*/  UIMAD UR19, UR19, UR14, UR22 ;  /* 0x0000000e131372a4 */ /* 0x000fe4000f8e0216 */
[----:B------:R-:W-:Y:S02]  /*4220*/  UIMAD UR20, UR20, UR15, UR23 ;  /* 0x0000000f141472a4 */ /* 0x000fe4000f8e0217 */
[----:B------:R-:W-:Y:S02]  /*4230*/  UPRMT UR6, UR7, 0x5410, URZ ;  /* 0x0000541007067896 */ /* 0x000fe4000800003f */
[----:B------:R-:W-:Y:S01]  /*4240*/  ULOP3.LUT UR11, UR18, 0x20, UR11, 0xf8, !UPT ;  /* 0x00000020120b7892 */ /* 0x000fe2000f8ef80b */
[----:B------:R-:W-:Y:S01]  /*4250*/  UMOV UR9, UR17 ;  /* 0x0000001100097c82 */ /* 0x000fe20008000000 */
[----:B------:R-:W-:-:S05]  /*4260*/  @P3 IMAD.MOV R12, RZ, RZ, R8 ;  /* 0x000000ffff0c3224 */ /* 0x000fca00078e0208 */
[----:B------:R0:W-:Y:S01]  /*4270*/  UTMALDG.4D.IM2COL [UR16], [UR4], UR6 ;  /* 0x00000010040073b4 */ /* 0x0001e20008058006 */
[----:B------:R-:W-:Y:S01]  /*4280*/  IMAD.MOV.U32 R8, RZ, RZ, R12 ;  /* 0x000000ffff087224 */ /* 0x000fe200078e000c */
[----:B------:R0:W-:Y:S02]  /*4290*/  UTMALDG.4D.MULTICAST [UR8], [UR26], UR28, desc[UR24] ;  /* 0x000018081a0073b4 */ /* 0x0001e4000801981c */
[----:B0-----:R-:W-:Y:S05]  /*42a0*/  @P5 BRA `(.L_x_94) ;  /* 0xfffffff800945947 */ /* 0x001fea000383ffff */
.L_x_90:
[----:B------:R-:W-:Y:S05]  /*42b0*/  BSYNC B0 ;  /* 0x0000000000007941 */ /* 0x000fea0003800000 */
.L_x_89:
[----:B------:R-:W-:Y:S01]  /*42c0*/  ISETP.GE.U32.AND P0, PT, R11, 0xe, PT ;  /* 0x0000000e0b00780c */ /* 0x000fe20003f06070 */
[----:B------:R-:W-:-:S12]  /*42d0*/  IMAD.MOV.U32 R5, RZ, RZ, 0x1 ;  /* 0x00000001ff057424 */ /* 0x000fd800078e00ff */
[----:B------:R-:W-:Y:S05]  /*42e0*/  @!P0 BRA `(.L_x_95) ;  /* 0x00000000001c8947 */ /* 0x000fea0003800000 */
[----:B---3-5:R-:W-:-:S05]  /*42f0*/  SHF.R.U32.HI R2, RZ, 0x1, R11 ;  /* 0x00000001ff027819 */ /* 0x028fca000001160b */
[----:B------:R-:W-:-:S05]  /*4300*/  IMAD.WIDE.U32 R2, R2, -0x6db6db6d, RZ ;  /* 0x9249249302027825 */ /* 0x000fca00078e00ff */
[----:B------:R-:W-:-:S04]  /*4310*/  SHF.R.U32.HI R0, RZ, 0x2, R3 ;  /* 0x00000002ff007819 */ /* 0x000fc80000011603 */
[----:B------:R-:W-:-:S04]  /*4320*/  LOP3.LUT R0, R0, 0x1, RZ, 0xc0, !PT ;  /* 0x0000000100007812 */ /* 0x000fc800078ec0ff */
[----:B------:R-:W-:-:S04]  /*4330*/  ISETP.NE.U32.AND P0, PT, R0, 0x1, PT ;  /* 0x000000010000780c */ /* 0x000fc80003f05070 */
[----:B------:R-:W-:-:S04]  /*4340*/  ISETP.NE.U32.AND.EX P0, PT, RZ, RZ, PT, P0 ;  /* 0x000000ffff00720c */ /* 0x000fc80003f05100 */
[----:B------:R-:W-:-:S09]  /*4350*/  SEL R5, RZ, 0x1, !P0 ;  /* 0x00000001ff057807 */ /* 0x000fd20004000000 */
.L_x_95:
[----:B------:R-:W-:Y:S05]  /*4360*/  WARPSYNC.ALL ;  /* 0x0000000000007948 */ /* 0x000fea0003800000 */
[----:B------:R-:W-:-:S13]  /*4370*/  ELECT P0, URZ, PT ;  /* 0x00000000003f782f */ /* 0x000fda0003800000 */
[----:B------:R-:W-:Y:S05]  /*4380*/  @!P0 EXIT ;  /* 0x000000000000894d */ /* 0x000fea0003800000 */
[----:B------:R-:W-:-:S04]  /*4390*/  LOP3.LUT R4, R4, 0x2, RZ, 0xfc, !PT ;  /* 0x0000000204047812 */ /* 0x000fc800078efcff */
[----:B------:R-:W-:-:S13]  /*43a0*/  ISETP.NE.AND P0, PT, R4, 0x3, PT ;  /* 0x000000030400780c */ /* 0x000fda0003f05270 */
[----:B------:R-:W-:Y:S05]  /*43b0*/  @!P0 BRA `(.L_x_96) ;  /* 0x0000000000048947 */ /* 0x000fea0003800000 */
[----:B------:R-:W-:Y:S01]  /*43c0*/  BPT.TRAP 0x1 ;  /* 0x000000040000795c */ /* 0x000fe20000300000 */
.L_x_96:
[----:B------:R-:W0:Y:S01]  /*43d0*/  S2R R7, SR_CgaCtaId ;  /* 0x0000000000077919 */ /* 0x000e220000008800 */
[----:B---3-5:R-:W-:Y:S02]  /*43e0*/  SHF.R.U32.HI R2, RZ, 0x1, R11 ;  /* 0x00000001ff027819 */ /* 0x028fe4000001160b */
[----:B------:R-:W-:-:S03]  /*43f0*/  MOV R0, 0x400 ;  /* 0x0000040000007802 */ /* 0x000fc60000000f00 */
[----:B------:R-:W-:-:S05]  /*4400*/  IMAD.WIDE.U32 R2, R2, -0x6db6db6d, RZ ;  /* 0x9249249302027825 */ /* 0x000fca00078e00ff */
[----:B------:R-:W-:Y:S02]  /*4410*/  SHF.R.U32.HI R2, RZ, 0x2, R3 ;  /* 0x00000002ff027819 */ /* 0x000fe40000011603 */
[----:B------:R-:W-:-:S03]  /*4420*/  SHF.L.U32 R3, R5, 0x1f, RZ ;  /* 0x0000001f05037819 */ /* 0x000fc600000006ff */
[----:B------:R-:W-:Y:S01]  /*4430*/  IMAD R11, R2, -0xe, R11 ;  /* 0xfffffff2020b7824 */ /* 0x000fe200078e020b */
[----:B0-----:R-:W-:-:S05]  /*4440*/  LEA R0, R7, R0, 0x18 ;  /* 0x0000000007007211 */ /* 0x001fca00078ec0ff */
[----:B------:R-:W-:-:S04]  /*4450*/  VIADD R0, R0, 0x38070 ;  /* 0x0003807000007836 */ /* 0x000fc80000000000 */
[----:B------:R-:W-:-:S07]  /*4460*/  IMAD R2, R11, 0x8, R0 ;  /* 0x000000080b027824 */ /* 0x000fce00078e0200 */
.L_x_97:
[----:B0-----:R0:W1:Y:S02]  /*4470*/  SYNCS.PHASECHK.TRANS64.TRYWAIT P0, [R2+URZ], R3 ;  /* 0x00000003020075a7 */ /* 0x001064000800017f */
[----:B-1----:R-:W-:Y:S05]  /*4480*/  @!P0 NANOSLEEP.SYNCS 0x989680 ;  /* 0x009896800000895d */ /* 0x002fea0003900000 */
[----:B------:R-:W1:Y:S02]  /*4490*/  @!P0 SYNCS.PHASECHK.TRANS64 P0, [R2+URZ], R3 ;  /* 0x00000003020085a7 */ /* 0x000e64000800007f */
[----:B-1----:R-:W-:Y:S05]  /*44a0*/  @!P0 BRA `(.L_x_97) ;  /* 0xfffffffc00f08947 */ /* 0x002fea000383ffff */
[----:B------:R-:W-:-:S05]  /*44b0*/  VIADD R11, R11, 0x1 ;  /* 0x000000010b0b7836 */ /* 0x000fca0000000000 */
[----:B------:R-:W-:-:S04]  /*44c0*/  ISETP.NE.AND P0, PT, R11, 0xe, PT ;  /* 0x0000000e0b00780c */ /* 0x000fc80003f05270 */
[----:B0-----:R-:W-:Y:S02]  /*44d0*/  SEL R2, RZ, 0x1, P0 ;  /* 0x00000001ff027807 */ /* 0x001fe40000000000 */
[----:B------:R-:W-:Y:S02]  /*44e0*/  SEL R11, R11, RZ, P0 ;  /* 0x000000ff0b0b7207 */ /* 0x000fe40000000000 */
[----:B------:R-:W-:-:S03]  /*44f0*/  LOP3.LUT R5, R5, R2, RZ, 0x3c, !PT ;  /* 0x0000000205057212 */ /* 0x000fc600078e3cff */
[----:B------:R-:W-:Y:S01]  /*4500*/  IMAD R2, R11, 0x8, R0 ;  /* 0x000000080b027824 */ /* 0x000fe200078e0200 */
[----:B------:R-:W-:-:S07]  /*4510*/  SHF.L.U32 R3, R5, 0x1f, RZ ;  /* 0x0000001f05037819 */ /* 0x000fce00000006ff */
.L_x_98:
        /* <DEDUP_REMOVED lines=11> */
.L_x_99:
        /* <DEDUP_REMOVED lines=11> */
.L_x_100:
        /* <DEDUP_REMOVED lines=11> */
.L_x_101:
        /* <DEDUP_REMOVED lines=11> */
.L_x_102:
        /* <DEDUP_REMOVED lines=11> */
.L_x_103:
        /* <DEDUP_REMOVED lines=11> */
.L_x_104:
        /* <DEDUP_REMOVED lines=11> */
.L_x_105:
        /* <DEDUP_REMOVED lines=11> */
.L_x_106:
        /* <DEDUP_REMOVED lines=11> */
.L_x_107:
        /* <DEDUP_REMOVED lines=11> */
.L_x_108:
        /* <DEDUP_REMOVED lines=11> */
.L_x_109:
        /* <DEDUP_REMOVED lines=11> */
.L_x_110:
[----:B0-----:R0:W1:Y:S02]  /*4d60*/  SYNCS.PHASECHK.TRANS64.TRYWAIT P0, [R11+URZ], R0 ;  /* 0x000000000b0075a7 */ /* 0x001064000800017f */
[----:B-1----:R-:W-:Y:S05]  /*4d70*/  @!P0 NANOSLEEP.SYNCS 0x989680 ;  /* 0x009896800000895d */ /* 0x002fea0003900000 */
[----:B------:R-:W1:Y:S02]  /*4d80*/  @!P0 SYNCS.PHASECHK.TRANS64 P0, [R11+URZ], R0 ;  /* 0x000000000b0085a7 */ /* 0x000e64000800007f */
[----:B-1----:R-:W-:Y:S05]  /*4d90*/  @P0 EXIT ;  /* 0x000000000000094d */ /* 0x002fea0003800000 */
[----:B------:R-:W-:Y:S05]  /*4da0*/  BRA `(.L_x_110) ;  /* 0xfffffffc00ec7947 */ /* 0x000fea000383ffff */
.L_x_111:
[----:B------:R-:W-:-:S00]  /*4db0*/  BRA `(.L_x_111) ;  /* 0xfffffffc00fc7947 */ /* 0x000fc0000383ffff */
[----:B------:R-:W-:-:S00]  /*4dc0*/  NOP ;  /* 0x0000000000007918 */ /* 0x000fc00000000000 */
        /* <DEDUP_REMOVED lines=11> */
.L_x_112:


//--------------------- .nv.shared._ZN7cutlass13device_kernelINS_4conv6kernel13ConvUniversalINS1_16ConvProblemShapeILNS1_8OperatorE1ELi2EEENS1_10collective14CollectiveConvINS1_46MainloopSm90TmaGmmaWarpSpecializedImplicitGemmILS5_1ELi14ELi2EN4cute5tupleIJNSA_1CILi2EEENSC_ILi1EEESE_EEENS1_36KernelImplicitTmaWarpSpecializedSm90ELi1EEENSB_IJNSC_ILi64EEESI_NSB_IJSI_EEEEEENS_10bfloat16_tESL_NSA_8TiledMMAINSA_8MMA_AtomIJNSA_4SM904GMMA27MMA_64x64x16_F32BF16BF16_SSILNSP_5MajorE0ELSR_1ELNSP_7ScaleInE1ELSS_1EEEEEENSA_6LayoutINSB_IJSE_SE_SE_EEENSB_IJNSC_ILi0EEESX_SX_EEEEENSB_IJNSA_10UnderscoreES10_S10_EEEEENS7_6detail26Sm90ImplicitGemmTileTraitsINSA_20SM90_TMA_LOAD_IM2COLENSA_14ComposedLayoutINSA_7SwizzleILi3ELi4ELi3EEENSA_18smem_ptr_flag_bitsILi16EEENSV_INSB_IJNSB_IJNSC_ILi8EEES1B_EEENSB_IJSI_SE_EEENSB_IJSE_NSC_ILi14EEEEEEEEENSB_IJNSB_IJSI_NSC_ILi512EEEEEENSB_IJSE_SX_EEENSB_IJSX_NSC_ILi4096EEEEEEEEEEEEEvEENS14_INSA_23SM90_TMA_LOAD_MULTICASTENS16_IS18_S1A_NSV_INSB_IJS1D_S1C_S1F_EEENSB_IJS1J_S1I_S1L_EEEEEEEvEEEENS_8epilogue10collective6detail29Sm90TmaWarpSpecializedAdapterINS1Y_15DefaultEpilogueISL_NSB_IJNSB_IJlllEEESE_SX_EEES23_NS1X_6thread17LinearCombinationISL_Li1EffLNS24_9ScaleType4KindE0ELNS_15FloatRoundStyleE2ESL_EENS_4gemm15EpilogueDefaultEEEEEvvEEEEvNT_6ParamsE --------------------------
	.section	.nv.shared._ZN7cutlass13device_kernelINS_4conv6kernel13ConvUniversalINS1_16ConvProblemShapeILNS1_8OperatorE1ELi2EEENS1_10collective14CollectiveConvINS1_46MainloopSm90TmaGmmaWarpSpecializedImplicitGemmILS5_1ELi14ELi2EN4cute5tupleIJNSA_1CILi2EEENSC_ILi1EEESE_EEENS1_36KernelImplicitTmaWarpSpecializedSm90ELi1EEENSB_IJNSC_ILi64EEESI_NSB_IJSI_EEEEEENS_10bfloat16_tESL_NSA_8TiledMMAINSA_8MMA_AtomIJNSA_4SM904GMMA27MMA_64x64x16_F32BF16BF16_SSILNSP_5MajorE0ELSR_1ELNSP_7ScaleInE1ELSS_1EEEEEENSA_6LayoutINSB_IJSE_SE_SE_EEENSB_IJNSC_ILi0EEESX_SX_EEEEENSB_IJNSA_10UnderscoreES10_S10_EEEEENS7_6detail26Sm90ImplicitGemmTileTraitsINSA_20SM90_TMA_LOAD_IM2COLENSA_14ComposedLayoutINSA_7SwizzleILi3ELi4ELi3EEENSA_18smem_ptr_flag_bitsILi16EEENSV_INSB_IJNSB_IJNSC_ILi8EEES1B_EEENSB_IJSI_SE_EEENSB_IJSE_NSC_ILi14EEEEEEEEENSB_IJNSB_IJSI_NSC_ILi512EEEEEENSB_IJSE_SX_EEENSB_IJSX_NSC_ILi4096EEEEEEEEEEEEEvEENS14_INSA_23SM90_TMA_LOAD_MULTICASTENS16_IS18_S1A_NSV_INSB_IJS1D_S1C_S1F_EEENSB_IJS1J_S1I_S1L_EEEEEEEvEEEENS_8epilogue10collective6detail29Sm90TmaWarpSpecializedAdapterINS1Y_15DefaultEpilogueISL_NSB_IJNSB_IJlllEEESE_SX_EEES23_NS1X_6thread17LinearCombinationISL_Li1EffLNS24_9ScaleType4KindE0ELNS_15FloatRoundStyleE2ESL_EENS_4gemm15EpilogueDefaultEEEEEvvEEEEvNT_6ParamsE,"aw",@nobits
	.sectionflags	@""
	.align	16
	.zero		1024


//--------------------- .nv.shared.reserved.0     --------------------------
	.section	.nv.shared.reserved.0,"aw",@nobits
	.weak		__nv_reservedSMEM_offset_0_alias
	.size		__nv_reservedSMEM_offset_0_alias, 0, 0
	.other		__nv_reservedSMEM_offset_0_alias,@"STO_CUDA_RESERVED_SHARED STV_DEFAULT"
__nv_reservedSMEM_offset_0_alias:
	.zero		0


//--------------------- .nv.global                --------------------------
	.section	.nv.global,"aw",@nobits
.nv.global:
	.type		_ZN39_INTERNAL_b9b920b5_4_k_cu_7d9cf68b_27374cute1_E,@object
	.size		_ZN39_INTERNAL_b9b920b5_4_k_cu_7d9cf68b_27374cute1_E,(_ZN39_INTERNAL_b9b920b5_4_k_cu_7d9cf68b_27374cuda3std3__45__cpo6cbeginE - _ZN39_INTERNAL_b9b920b5_4_k_cu_7d9cf68b_27374cute1_E)
_ZN39_INTERNAL_b9b920b5_4_k_cu_7d9cf68b_27374cute1_E:
	.zero		1
	.type		_ZN39_INTERNAL_b9b920b5_4_k_cu_7d9cf68b_27374cuda3std3__45__cpo6cbeginE,@object
	.size		_ZN39_INTERNAL_b9b920b5_4_k_cu_7d9cf68b_27374cuda3std3__45__cpo6cbeginE,(_ZN39_INTERNAL_b9b920b5_4_k_cu_7d9cf68b_27374cuda3std3__48in_placeE - _ZN39_INTERNAL_b9b920b5_4_k_cu_7d9cf68b_27374cuda3std3__45__cpo6cbeginE)
_ZN39_INTERNAL_b9b920b5_4_k_cu_7d9cf68b_27374cuda3std3__45__cpo6cbeginE:
	.zero		1
	.type		_ZN39_INTERNAL_b9b920b5_4_k_cu_7d9cf68b_27374cuda3std3__48in_placeE,@object
	.size		_ZN39_INTERNAL_b9b920b5_4_k_cu_7d9cf68b_27374cuda3std3__48in_placeE,(_ZN39_INTERNAL_b9b920b5_4_k_cu_7d9cf68b_27374cuda3std6ranges3__45__cpo9iter_moveE - _ZN39_INTERNAL_b9b920b5_4_k_cu_7d9cf68b_27374cuda3std3__48in_placeE)
_ZN39_INTERNAL_b9b920b5_4_k_cu_7d9cf68b_27374cuda3std3__48in_placeE:
	.zero		1
	.type		_ZN39_INTERNAL_b9b920b5_4_k_cu_7d9cf68b_27374cuda3std6ranges3__45__cpo9iter_moveE,@object
	.size		_ZN39_INTERNAL_b9b920b5_4_k_cu_7d9cf68b_27374cuda3std6ranges3__45__cpo9iter_moveE,(_ZN39_INTERNAL_b9b920b5_4_k_cu_7d9cf68b_27374cuda3std3__45__cpo5beginE - _ZN39_INTERNAL_b9b920b5_4_k_cu_7d9cf68b_27374cuda3std6ranges3__45__cpo9iter_moveE)
_ZN39_INTERNAL_b9b920b5_4_k_cu_7d9cf68b_27374cuda3std6ranges3__45__cpo9iter_moveE:
	.zero		1
	.type		_ZN39_INTERNAL_b9b920b5_4_k_cu_7d9cf68b_27374cuda3std3__45__cpo5beginE,@object
	.size		_ZN39_INTERNAL_b9b920b5_4_k_cu_7d9cf68b_27374cuda3std3__45__cpo5beginE,(_ZN39_INTERNAL_b9b920b5_4_k_cu_7d9cf68b_27374cuda3std3__441_GLOBAL__N__b9b920b5_4_k_cu_7d9cf68b_27376ignoreE - _ZN39_INTERNAL_b9b920b5_4_k_cu_7d9cf68b_27374cuda3std3__45__cpo5beginE)
_ZN39_INTERNAL_b9b920b5_4_k_cu_7d9cf68b_27374cuda3std3__45__cpo5beginE:
	.zero		1
	.type		_ZN39_INTERNAL_b9b920b5_4_k_cu_7d9cf68b_27374cuda3std3__441_GLOBAL__N__b9b920b5_4_k_cu_7d9cf68b_27376ignoreE,@object
	.size		_ZN39_INTERNAL_b9b920b5_4_k_cu_7d9cf68b_27374cuda3std3__441_GLOBAL__N__b9b920b5_4_k_cu_7d9cf68b_27376ignoreE,(_ZN39_INTERNAL_b9b920b5_4_k_cu_7d9cf68b_27374cute7productE - _ZN39_INTERNAL_b9b920b5_4_k_cu_7d9cf68b_27374cuda3std3__441_GLOBAL__N__b9b920b5_4_k_cu_7d9cf68b_27376ignoreE)
_ZN39_INTERNAL_b9b920b5_4_k_cu_7d9cf68b_27374cuda3std3__441_GLOBAL__N__b9b920b5_4_k_cu_7d9cf68b_27376ignoreE:
	.zero		1
	.type		_ZN39_INTERNAL_b9b920b5_4_k_cu_7d9cf68b_27374cute7productE,@object
	.size		_ZN39_INTERNAL_b9b920b5_4_k_cu_7d9cf68b_27374cute7productE,(_ZN39_INTERNAL_b9b920b5_4_k_cu_7d9cf68b_27374cuda3std3__45__cpo3endE - _ZN39_INTERNAL_b9b920b5_4_k_cu_7d9cf68b_27374cute7productE)
_ZN39_INTERNAL_b9b920b5_4_k_cu_7d9cf68b_27374cute7productE:
	.zero		1
	.type		_ZN39_INTERNAL_b9b920b5_4_k_cu_7d9cf68b_27374cuda3std3__45__cpo3endE,@object
	.size		_ZN39_INTERNAL_b9b920b5_4_k_cu_7d9cf68b_27374cuda3std3__45__cpo3endE,(_ZN39_INTERNAL_b9b920b5_4_k_cu_7d9cf68b_27374cuda3std3__419piecewise_constructE - _ZN39_INTERNAL_b9b920b5_4_k_cu_7d9cf68b_27374cuda3std3__45__cpo3endE)
_ZN39_INTERNAL_b9b920b5_4_k_cu_7d9cf68b_27374cuda3std3__45__cpo3endE:
	.zero		1
	.type		_ZN39_INTERNAL_b9b920b5_4_k_cu_7d9cf68b_27374cuda3std3__419piecewise_constructE,@object
	.size		_ZN39_INTERNAL_b9b920b5_4_k_cu_7d9cf68b_27374cuda3std3__419piecewise_constructE,(_ZN39_INTERNAL_b9b920b5_4_k_cu_7d9cf68b_27374cuda3std3__45__cpo4cendE - _ZN39_INTERNAL_b9b920b5_4_k_cu_7d9cf68b_27374cuda3std3__419piecewise_constructE)
_ZN39_INTERNAL_b9b920b5_4_k_cu_7d9cf68b_27374cuda3std3__419piecewise_constructE:
	.zero		1
	.type		_ZN39_INTERNAL_b9b920b5_4_k_cu_7d9cf68b_27374cuda3std3__45__cpo4cendE,@object
	.size		_ZN39_INTERNAL_b9b920b5_4_k_cu_7d9cf68b_27374cuda3std3__45__cpo4cendE,(_ZN39_INTERNAL_b9b920b5_4_k_cu_7d9cf68b_27374cuda3std6ranges3__45__cpo4swapE - _ZN39_INTERNAL_b9b920b5_4_k_cu_7d9cf68b_27374cuda3std3__45__cpo4cendE)
_ZN39_INTERNAL_b9b920b5_4_k_cu_7d9cf68b_27374cuda3std3__45__cpo4cendE:
	.zero		1
	.type		_ZN39_INTERNAL_b9b920b5_4_k_cu_7d9cf68b_27374cuda3std6ranges3__45__cpo4swapE,@object
	.size		_ZN39_INTERNAL_b9b920b5_4_k_cu_7d9cf68b_27374cuda3std6ranges3__45__cpo4swapE,(.L_7 - _ZN39_INTERNAL_b9b920b5_4_k_cu_7d9cf68b_27374cuda3std6ranges3__45__cpo4swapE)
_ZN39_INTERNAL_b9b920b5_4_k_cu_7d9cf68b_27374cuda3std6ranges3__45__cpo4swapE:
	.zero		1
.L_7:


//--------------------- .nv.constant0._ZN7cutlass13device_kernelINS_4conv6kernel13ConvUniversalINS1_16ConvProblemShapeILNS1_8OperatorE1ELi2EEENS1_10collective14CollectiveConvINS1_46MainloopSm90TmaGmmaWarpSpecializedImplicitGemmILS5_1ELi14ELi2EN4cute5tupleIJNSA_1CILi2EEENSC_ILi1EEESE_EEENS1_36KernelImplicitTmaWarpSpecializedSm90ELi1EEENSB_IJNSC_ILi64EEESI_NSB_IJSI_EEEEEENS_10bfloat16_tESL_NSA_8TiledMMAINSA_8MMA_AtomIJNSA_4SM904GMMA27MMA_64x64x16_F32BF16BF16_SSILNSP_5MajorE0ELSR_1ELNSP_7ScaleInE1ELSS_1EEEEEENSA_6LayoutINSB_IJSE_SE_SE_EEENSB_IJNSC_ILi0EEESX_SX_EEEEENSB_IJNSA_10UnderscoreES10_S10_EEEEENS7_6detail26Sm90ImplicitGemmTileTraitsINSA_20SM90_TMA_LOAD_IM2COLENSA_14ComposedLayoutINSA_7SwizzleILi3ELi4ELi3EEENSA_18smem_ptr_flag_bitsILi16EEENSV_INSB_IJNSB_IJNSC_ILi8EEES1B_EEENSB_IJSI_SE_EEENSB_IJSE_NSC_ILi14EEEEEEEEENSB_IJNSB_IJSI_NSC_ILi512EEEEEENSB_IJSE_SX_EEENSB_IJSX_NSC_ILi4096EEEEEEEEEEEEEvEENS14_INSA_23SM90_TMA_LOAD_MULTICASTENS16_IS18_S1A_NSV_INSB_IJS1D_S1C_S1F_EEENSB_IJS1J_S1I_S1L_EEEEEEEvEEEENS_8epilogue10collective6detail29Sm90TmaWarpSpecializedAdapterINS1Y_15DefaultEpilogueISL_NSB_IJNSB_IJlllEEESE_SX_EEES23_NS1X_6thread17LinearCombinationISL_Li1EffLNS24_9ScaleType4KindE0ELNS_15FloatRoundStyleE2ESL_EENS_4gemm15EpilogueDefaultEEEEEvvEEEEvNT_6ParamsE --------------------------
	.section	.nv.constant0._ZN7cutlass13device_kernelINS_4conv6kernel13ConvUniversalINS1_16ConvProblemShapeILNS1_8OperatorE1ELi2EEENS1_10collective14CollectiveConvINS1_46MainloopSm90TmaGmmaWarpSpecializedImplicitGemmILS5_1ELi14ELi2EN4cute5tupleIJNSA_1CILi2EEENSC_ILi1EEESE_EEENS1_36KernelImplicitTmaWarpSpecializedSm90ELi1EEENSB_IJNSC_ILi64EEESI_NSB_IJSI_EEEEEENS_10bfloat16_tESL_NSA_8TiledMMAINSA_8MMA_AtomIJNSA_4SM904GMMA27MMA_64x64x16_F32BF16BF16_SSILNSP_5MajorE0ELSR_1ELNSP_7ScaleInE1ELSS_1EEEEEENSA_6LayoutINSB_IJSE_SE_SE_EEENSB_IJNSC_ILi0EEESX_SX_EEEEENSB_IJNSA_10UnderscoreES10_S10_EEEEENS7_6detail26Sm90ImplicitGemmTileTraitsINSA_20SM90_TMA_LOAD_IM2COLENSA_14ComposedLayoutINSA_7SwizzleILi3ELi4ELi3EEENSA_18smem_ptr_flag_bitsILi16EEENSV_INSB_IJNSB_IJNSC_ILi8EEES1B_EEENSB_IJSI_SE_EEENSB_IJSE_NSC_ILi14EEEEEEEEENSB_IJNSB_IJSI_NSC_ILi512EEEEEENSB_IJSE_SX_EEENSB_IJSX_NSC_ILi4096EEEEEEEEEEEEEvEENS14_INSA_23SM90_TMA_LOAD_MULTICASTENS16_IS18_S1A_NSV_INSB_IJS1D_S1C_S1F_EEENSB_IJS1J_S1I_S1L_EEEEEEEvEEEENS_8epilogue10collective6detail29Sm90TmaWarpSpecializedAdapterINS1Y_15DefaultEpilogueISL_NSB_IJNSB_IJlllEEESE_SX_EEES23_NS1X_6thread17LinearCombinationISL_Li1EffLNS24_9ScaleType4KindE0ELNS_15FloatRoundStyleE2ESL_EENS_4gemm15EpilogueDefaultEEEEEvvEEEEvNT_6ParamsE,"a",@progbits
	.sectionflags	@""
	.align	4
.nv.constant0._ZN7cutlass13device_kernelINS_4conv6kernel13ConvUniversalINS1_16ConvProblemShapeILNS1_8OperatorE1ELi2EEENS1_10collective14CollectiveConvINS1_46MainloopSm90TmaGmmaWarpSpecializedImplicitGemmILS5_1ELi14ELi2EN4cute5tupleIJNSA_1CILi2EEENSC_ILi1EEESE_EEENS1_36KernelImplicitTmaWarpSpecializedSm90ELi1EEENSB_IJNSC_ILi64EEESI_NSB_IJSI_EEEEEENS_10bfloat16_tESL_NSA_8TiledMMAINSA_8MMA_AtomIJNSA_4SM904GMMA27MMA_64x64x16_F32BF16BF16_SSILNSP_5MajorE0ELSR_1ELNSP_7ScaleInE1ELSS_1EEEEEENSA_6LayoutINSB_IJSE_SE_SE_EEENSB_IJNSC_ILi0EEESX_SX_EEEEENSB_IJNSA_10UnderscoreES10_S10_EEEEENS7_6detail26Sm90ImplicitGemmTileTraitsINSA_20SM90_TMA_LOAD_IM2COLENSA_14ComposedLayoutINSA_7SwizzleILi3ELi4ELi3EEENSA_18smem_ptr_flag_bitsILi16EEENSV_INSB_IJNSB_IJNSC_ILi8EEES1B_EEENSB_IJSI_SE_EEENSB_IJSE_NSC_ILi14EEEEEEEEENSB_IJNSB_IJSI_NSC_ILi512EEEEEENSB_IJSE_SX_EEENSB_IJSX_NSC_ILi4096EEEEEEEEEEEEEvEENS14_INSA_23SM90_TMA_LOAD_MULTICASTENS16_IS18_S1A_NSV_INSB_IJS1D_S1C_S1F_EEENSB_IJS1J_S1I_S1L_EEEEEEEvEEEENS_8epilogue10collective6detail29Sm90TmaWarpSpecializedAdapterINS1Y_15DefaultEpilogueISL_NSB_IJNSB_IJlllEEESE_SX_EEES23_NS1X_6thread17LinearCombinationISL_Li1EffLNS24_9ScaleType4KindE0ELNS_15FloatRoundStyleE2ESL_EENS_4gemm15EpilogueDefaultEEEEEvvEEEEvNT_6ParamsE:
	.zero		1536


//--------------------- SYMBOLS --------------------------

	.type		.nv.reservedSmem.offset0,@object
	.size		.nv.reservedSmem.offset0,0x4
